//
// Generated by NVIDIA NVVM Compiler
//
// Compiler Build ID: CL-36424714
// Cuda compilation tools, release 13.0, V13.0.88
// Based on NVVM 20.0.0
//

.version 9.0
.target sm_100
.address_size 64

	// .globl	where_float_kernel

.visible .entry where_float_kernel(
	.param .u64 .ptr .align 1 where_float_kernel_param_0,
	.param .u64 .ptr .align 1 where_float_kernel_param_1,
	.param .u64 .ptr .align 1 where_float_kernel_param_2,
	.param .u64 .ptr .align 1 where_float_kernel_param_3,
	.param .u64 where_float_kernel_param_4
)
{
	.reg .pred 	%p<9>;
	.reg .b16 	%rs<9>;
	.reg .b32 	%r<5>;
	.reg .b32 	%f<17>;
	.reg .b64 	%rd<45>;

	ld.param.u64 	%rd11, [where_float_kernel_param_0];
	ld.param.u64 	%rd12, [where_float_kernel_param_1];
	ld.param.u64 	%rd13, [where_float_kernel_param_2];
	ld.param.u64 	%rd14, [where_float_kernel_param_3];
	ld.param.u64 	%rd10, [where_float_kernel_param_4];
	cvta.to.global.u64 	%rd1, %rd11;
	cvta.to.global.u64 	%rd2, %rd14;
	cvta.to.global.u64 	%rd3, %rd13;
	cvta.to.global.u64 	%rd4, %rd12;
	mov.u32 	%r2, %ctaid.x;
	mov.u32 	%r1, %ntid.x;
	shl.b32 	%r3, %r1, 2;
	mul.wide.u32 	%rd15, %r3, %r2;
	mov.u32 	%r4, %tid.x;
	cvt.u64.u32 	%rd16, %r4;
	add.s64 	%rd5, %rd15, %rd16;
	setp.ge.u64 	%p1, %rd5, %rd10;
	@%p1 bra 	$L__BB0_5;
	add.s64 	%rd17, %rd4, %rd5;
	ld.global.nc.u8 	%rs1, [%rd17];
	cvt.u16.u8 	%rs2, %rs1;
	setp.eq.s16 	%p2, %rs2, 0;
	@%p2 bra 	$L__BB0_3;
	shl.b64 	%rd18, %rd5, 2;
	add.s64 	%rd19, %rd3, %rd18;
	ld.global.nc.f32 	%f13, [%rd19];
	bra.uni 	$L__BB0_4;
$L__BB0_3:
	shl.b64 	%rd20, %rd5, 2;
	add.s64 	%rd21, %rd2, %rd20;
	ld.global.nc.f32 	%f13, [%rd21];
$L__BB0_4:
	shl.b64 	%rd22, %rd5, 2;
	add.s64 	%rd23, %rd1, %rd22;
	st.global.f32 	[%rd23], %f13;
$L__BB0_5:
	cvt.u64.u32 	%rd6, %r1;
	add.s64 	%rd7, %rd5, %rd6;
	setp.ge.u64 	%p3, %rd7, %rd10;
	@%p3 bra 	$L__BB0_10;
	add.s64 	%rd24, %rd4, %rd7;
	ld.global.nc.u8 	%rs3, [%rd24];
	cvt.u16.u8 	%rs4, %rs3;
	setp.eq.s16 	%p4, %rs4, 0;
	@%p4 bra 	$L__BB0_8;
	shl.b64 	%rd25, %rd7, 2;
	add.s64 	%rd26, %rd3, %rd25;
	ld.global.nc.f32 	%f14, [%rd26];
	bra.uni 	$L__BB0_9;
$L__BB0_8:
	shl.b64 	%rd27, %rd7, 2;
	add.s64 	%rd28, %rd2, %rd27;
	ld.global.nc.f32 	%f14, [%rd28];
$L__BB0_9:
	shl.b64 	%rd29, %rd7, 2;
	add.s64 	%rd30, %rd1, %rd29;
	st.global.f32 	[%rd30], %f14;
$L__BB0_10:
	add.s64 	%rd8, %rd7, %rd6;
	setp.ge.u64 	%p5, %rd8, %rd10;
	@%p5 bra 	$L__BB0_15;
	add.s64 	%rd31, %rd4, %rd8;
	ld.global.nc.u8 	%rs5, [%rd31];
	cvt.u16.u8 	%rs6, %rs5;
	setp.eq.s16 	%p6, %rs6, 0;
	@%p6 bra 	$L__BB0_13;
	shl.b64 	%rd32, %rd8, 2;
	add.s64 	%rd33, %rd3, %rd32;
	ld.global.nc.f32 	%f15, [%rd33];
	bra.uni 	$L__BB0_14;
$L__BB0_13:
	shl.b64 	%rd34, %rd8, 2;
	add.s64 	%rd35, %rd2, %rd34;
	ld.global.nc.f32 	%f15, [%rd35];
$L__BB0_14:
	shl.b64 	%rd36, %rd8, 2;
	add.s64 	%rd37, %rd1, %rd36;
	st.global.f32 	[%rd37], %f15;
$L__BB0_15:
	add.s64 	%rd9, %rd8, %rd6;
	setp.ge.u64 	%p7, %rd9, %rd10;
	@%p7 bra 	$L__BB0_20;
	add.s64 	%rd38, %rd4, %rd9;
	ld.global.nc.u8 	%rs7, [%rd38];
	cvt.u16.u8 	%rs8, %rs7;
	setp.eq.s16 	%p8, %rs8, 0;
	@%p8 bra 	$L__BB0_18;
	shl.b64 	%rd39, %rd9, 2;
	add.s64 	%rd40, %rd3, %rd39;
	ld.global.nc.f32 	%f16, [%rd40];
	bra.uni 	$L__BB0_19;
$L__BB0_18:
	shl.b64 	%rd41, %rd9, 2;
	add.s64 	%rd42, %rd2, %rd41;
	ld.global.nc.f32 	%f16, [%rd42];
$L__BB0_19:
	shl.b64 	%rd43, %rd9, 2;
	add.s64 	%rd44, %rd1, %rd43;
	st.global.f32 	[%rd44], %f16;
$L__BB0_20:
	ret;

}
	// .globl	where_scalar_x_float_kernel
.visible .entry where_scalar_x_float_kernel(
	.param .u64 .ptr .align 1 where_scalar_x_float_kernel_param_0,
	.param .u64 .ptr .align 1 where_scalar_x_float_kernel_param_1,
	.param .f32 where_scalar_x_float_kernel_param_2,
	.param .u64 .ptr .align 1 where_scalar_x_float_kernel_param_3,
	.param .u64 where_scalar_x_float_kernel_param_4
)
{
	.reg .pred 	%p<9>;
	.reg .b16 	%rs<9>;
	.reg .b32 	%r<5>;
	.reg .b32 	%f<14>;
	.reg .b64 	%rd<35>;

	ld.param.u64 	%rd10, [where_scalar_x_float_kernel_param_0];
	ld.param.u64 	%rd11, [where_scalar_x_float_kernel_param_1];
	ld.param.f32 	%f13, [where_scalar_x_float_kernel_param_2];
	ld.param.u64 	%rd12, [where_scalar_x_float_kernel_param_3];
	ld.param.u64 	%rd9, [where_scalar_x_float_kernel_param_4];
	cvta.to.global.u64 	%rd1, %rd10;
	cvta.to.global.u64 	%rd2, %rd12;
	cvta.to.global.u64 	%rd3, %rd11;
	mov.u32 	%r2, %ctaid.x;
	mov.u32 	%r1, %ntid.x;
	shl.b32 	%r3, %r1, 2;
	mul.wide.u32 	%rd13, %r3, %r2;
	mov.u32 	%r4, %tid.x;
	cvt.u64.u32 	%rd14, %r4;
	add.s64 	%rd4, %rd13, %rd14;
	setp.ge.u64 	%p1, %rd4, %rd9;
	@%p1 bra 	$L__BB1_4;
	add.s64 	%rd15, %rd3, %rd4;
	ld.global.nc.u8 	%rs1, [%rd15];
	cvt.u16.u8 	%rs2, %rs1;
	setp.ne.s16 	%p2, %rs2, 0;
	mov.f32 	%f10, %f13;
	@%p2 bra 	$L__BB1_3;
	shl.b64 	%rd16, %rd4, 2;
	add.s64 	%rd17, %rd2, %rd16;
	ld.global.nc.f32 	%f10, [%rd17];
$L__BB1_3:
	shl.b64 	%rd18, %rd4, 2;
	add.s64 	%rd19, %rd1, %rd18;
	st.global.f32 	[%rd19], %f10;
$L__BB1_4:
	cvt.u64.u32 	%rd5, %r1;
	add.s64 	%rd6, %rd4, %rd5;
	setp.ge.u64 	%p3, %rd6, %rd9;
	@%p3 bra 	$L__BB1_8;
	add.s64 	%rd20, %rd3, %rd6;
	ld.global.nc.u8 	%rs3, [%rd20];
	cvt.u16.u8 	%rs4, %rs3;
	setp.ne.s16 	%p4, %rs4, 0;
	mov.f32 	%f11, %f13;
	@%p4 bra 	$L__BB1_7;
	shl.b64 	%rd21, %rd6, 2;
	add.s64 	%rd22, %rd2, %rd21;
	ld.global.nc.f32 	%f11, [%rd22];
$L__BB1_7:
	shl.b64 	%rd23, %rd6, 2;
	add.s64 	%rd24, %rd1, %rd23;
	st.global.f32 	[%rd24], %f11;
$L__BB1_8:
	add.s64 	%rd7, %rd6, %rd5;
	setp.ge.u64 	%p5, %rd7, %rd9;
	@%p5 bra 	$L__BB1_12;
	add.s64 	%rd25, %rd3, %rd7;
	ld.global.nc.u8 	%rs5, [%rd25];
	cvt.u16.u8 	%rs6, %rs5;
	setp.ne.s16 	%p6, %rs6, 0;
	mov.f32 	%f12, %f13;
	@%p6 bra 	$L__BB1_11;
	shl.b64 	%rd26, %rd7, 2;
	add.s64 	%rd27, %rd2, %rd26;
	ld.global.nc.f32 	%f12, [%rd27];
$L__BB1_11:
	shl.b64 	%rd28, %rd7, 2;
	add.s64 	%rd29, %rd1, %rd28;
	st.global.f32 	[%rd29], %f12;
$L__BB1_12:
	add.s64 	%rd8, %rd7, %rd5;
	setp.ge.u64 	%p7, %rd8, %rd9;
	@%p7 bra 	$L__BB1_16;
	add.s64 	%rd30, %rd3, %rd8;
	ld.global.nc.u8 	%rs7, [%rd30];
	cvt.u16.u8 	%rs8, %rs7;
	setp.ne.s16 	%p8, %rs8, 0;
	@%p8 bra 	$L__BB1_15;
	shl.b64 	%rd31, %rd8, 2;
	add.s64 	%rd32, %rd2, %rd31;
	ld.global.nc.f32 	%f13, [%rd32];
$L__BB1_15:
	shl.b64 	%rd33, %rd8, 2;
	add.s64 	%rd34, %rd1, %rd33;
	st.global.f32 	[%rd34], %f13;
$L__BB1_16:
	ret;

}
	// .globl	where_scalar_y_float_kernel
.visible .entry where_scalar_y_float_kernel(
	.param .u64 .ptr .align 1 where_scalar_y_float_kernel_param_0,
	.param .u64 .ptr .align 1 where_scalar_y_float_kernel_param_1,
	.param .u64 .ptr .align 1 where_scalar_y_float_kernel_param_2,
	.param .f32 where_scalar_y_float_kernel_param_3,
	.param .u64 where_scalar_y_float_kernel_param_4
)
{
	.reg .pred 	%p<9>;
	.reg .b16 	%rs<9>;
	.reg .b32 	%r<5>;
	.reg .b32 	%f<14>;
	.reg .b64 	%rd<35>;

	ld.param.u64 	%rd10, [where_scalar_y_float_kernel_param_0];
	ld.param.u64 	%rd11, [where_scalar_y_float_kernel_param_1];
	ld.param.u64 	%rd12, [where_scalar_y_float_kernel_param_2];
	ld.param.f32 	%f13, [where_scalar_y_float_kernel_param_3];
	ld.param.u64 	%rd9, [where_scalar_y_float_kernel_param_4];
	cvta.to.global.u64 	%rd1, %rd10;
	cvta.to.global.u64 	%rd2, %rd12;
	cvta.to.global.u64 	%rd3, %rd11;
	mov.u32 	%r2, %ctaid.x;
	mov.u32 	%r1, %ntid.x;
	shl.b32 	%r3, %r1, 2;
	mul.wide.u32 	%rd13, %r3, %r2;
	mov.u32 	%r4, %tid.x;
	cvt.u64.u32 	%rd14, %r4;
	add.s64 	%rd4, %rd13, %rd14;
	setp.ge.u64 	%p1, %rd4, %rd9;
	@%p1 bra 	$L__BB2_4;
	add.s64 	%rd15, %rd3, %rd4;
	ld.global.nc.u8 	%rs1, [%rd15];
	cvt.u16.u8 	%rs2, %rs1;
	setp.eq.s16 	%p2, %rs2, 0;
	mov.f32 	%f10, %f13;
	@%p2 bra 	$L__BB2_3;
	shl.b64 	%rd16, %rd4, 2;
	add.s64 	%rd17, %rd2, %rd16;
	ld.global.nc.f32 	%f10, [%rd17];
$L__BB2_3:
	shl.b64 	%rd18, %rd4, 2;
	add.s64 	%rd19, %rd1, %rd18;
	st.global.f32 	[%rd19], %f10;
$L__BB2_4:
	cvt.u64.u32 	%rd5, %r1;
	add.s64 	%rd6, %rd4, %rd5;
	setp.ge.u64 	%p3, %rd6, %rd9;
	@%p3 bra 	$L__BB2_8;
	add.s64 	%rd20, %rd3, %rd6;
	ld.global.nc.u8 	%rs3, [%rd20];
	cvt.u16.u8 	%rs4, %rs3;
	setp.eq.s16 	%p4, %rs4, 0;
	mov.f32 	%f11, %f13;
	@%p4 bra 	$L__BB2_7;
	shl.b64 	%rd21, %rd6, 2;
	add.s64 	%rd22, %rd2, %rd21;
	ld.global.nc.f32 	%f11, [%rd22];
$L__BB2_7:
	shl.b64 	%rd23, %rd6, 2;
	add.s64 	%rd24, %rd1, %rd23;
	st.global.f32 	[%rd24], %f11;
$L__BB2_8:
	add.s64 	%rd7, %rd6, %rd5;
	setp.ge.u64 	%p5, %rd7, %rd9;
	@%p5 bra 	$L__BB2_12;
	add.s64 	%rd25, %rd3, %rd7;
	ld.global.nc.u8 	%rs5, [%rd25];
	cvt.u16.u8 	%rs6, %rs5;
	setp.eq.s16 	%p6, %rs6, 0;
	mov.f32 	%f12, %f13;
	@%p6 bra 	$L__BB2_11;
	shl.b64 	%rd26, %rd7, 2;
	add.s64 	%rd27, %rd2, %rd26;
	ld.global.nc.f32 	%f12, [%rd27];
$L__BB2_11:
	shl.b64 	%rd28, %rd7, 2;
	add.s64 	%rd29, %rd1, %rd28;
	st.global.f32 	[%rd29], %f12;
$L__BB2_12:
	add.s64 	%rd8, %rd7, %rd5;
	setp.ge.u64 	%p7, %rd8, %rd9;
	@%p7 bra 	$L__BB2_16;
	add.s64 	%rd30, %rd3, %rd8;
	ld.global.nc.u8 	%rs7, [%rd30];
	cvt.u16.u8 	%rs8, %rs7;
	setp.eq.s16 	%p8, %rs8, 0;
	@%p8 bra 	$L__BB2_15;
	shl.b64 	%rd31, %rd8, 2;
	add.s64 	%rd32, %rd2, %rd31;
	ld.global.nc.f32 	%f13, [%rd32];
$L__BB2_15:
	shl.b64 	%rd33, %rd8, 2;
	add.s64 	%rd34, %rd1, %rd33;
	st.global.f32 	[%rd34], %f13;
$L__BB2_16:
	ret;

}
	// .globl	where_scalar_xy_float_kernel
.visible .entry where_scalar_xy_float_kernel(
	.param .u64 .ptr .align 1 where_scalar_xy_float_kernel_param_0,
	.param .u64 .ptr .align 1 where_scalar_xy_float_kernel_param_1,
	.param .f32 where_scalar_xy_float_kernel_param_2,
	.param .f32 where_scalar_xy_float_kernel_param_3,
	.param .u64 where_scalar_xy_float_kernel_param_4
)
{
	.reg .pred 	%p<9>;
	.reg .b16 	%rs<9>;
	.reg .b32 	%r<5>;
	.reg .b32 	%f<7>;
	.reg .b64 	%rd<25>;

	ld.param.u64 	%rd9, [where_scalar_xy_float_kernel_param_0];
	ld.param.u64 	%rd10, [where_scalar_xy_float_kernel_param_1];
	ld.param.f32 	%f1, [where_scalar_xy_float_kernel_param_2];
	ld.param.f32 	%f2, [where_scalar_xy_float_kernel_param_3];
	ld.param.u64 	%rd8, [where_scalar_xy_float_kernel_param_4];
	cvta.to.global.u64 	%rd1, %rd9;
	cvta.to.global.u64 	%rd2, %rd10;
	mov.u32 	%r2, %ctaid.x;
	mov.u32 	%r1, %ntid.x;
	shl.b32 	%r3, %r1, 2;
	mul.wide.u32 	%rd11, %r3, %r2;
	mov.u32 	%r4, %tid.x;
	cvt.u64.u32 	%rd12, %r4;
	add.s64 	%rd3, %rd11, %rd12;
	setp.ge.u64 	%p1, %rd3, %rd8;
	@%p1 bra 	$L__BB3_2;
	add.s64 	%rd13, %rd2, %rd3;
	ld.global.nc.u8 	%rs1, [%rd13];
	cvt.u16.u8 	%rs2, %rs1;
	setp.eq.s16 	%p2, %rs2, 0;
	selp.f32 	%f3, %f2, %f1, %p2;
	shl.b64 	%rd14, %rd3, 2;
	add.s64 	%rd15, %rd1, %rd14;
	st.global.f32 	[%rd15], %f3;
$L__BB3_2:
	cvt.u64.u32 	%rd4, %r1;
	add.s64 	%rd5, %rd3, %rd4;
	setp.ge.u64 	%p3, %rd5, %rd8;
	@%p3 bra 	$L__BB3_4;
	add.s64 	%rd16, %rd2, %rd5;
	ld.global.nc.u8 	%rs3, [%rd16];
	cvt.u16.u8 	%rs4, %rs3;
	setp.eq.s16 	%p4, %rs4, 0;
	selp.f32 	%f4, %f2, %f1, %p4;
	shl.b64 	%rd17, %rd5, 2;
	add.s64 	%rd18, %rd1, %rd17;
	st.global.f32 	[%rd18], %f4;
$L__BB3_4:
	add.s64 	%rd6, %rd5, %rd4;
	setp.ge.u64 	%p5, %rd6, %rd8;
	@%p5 bra 	$L__BB3_6;
	add.s64 	%rd19, %rd2, %rd6;
	ld.global.nc.u8 	%rs5, [%rd19];
	cvt.u16.u8 	%rs6, %rs5;
	setp.eq.s16 	%p6, %rs6, 0;
	selp.f32 	%f5, %f2, %f1, %p6;
	shl.b64 	%rd20, %rd6, 2;
	add.s64 	%rd21, %rd1, %rd20;
	st.global.f32 	[%rd21], %f5;
$L__BB3_6:
	add.s64 	%rd7, %rd6, %rd4;
	setp.ge.u64 	%p7, %rd7, %rd8;
	@%p7 bra 	$L__BB3_8;
	add.s64 	%rd22, %rd2, %rd7;
	ld.global.nc.u8 	%rs7, [%rd22];
	cvt.u16.u8 	%rs8, %rs7;
	setp.eq.s16 	%p8, %rs8, 0;
	selp.f32 	%f6, %f2, %f1, %p8;
	shl.b64 	%rd23, %rd7, 2;
	add.s64 	%rd24, %rd1, %rd23;
	st.global.f32 	[%rd24], %f6;
$L__BB3_8:
	ret;

}
	// .globl	where_half_kernel
.visible .entry where_half_kernel(
	.param .u64 .ptr .align 1 where_half_kernel_param_0,
	.param .u64 .ptr .align 1 where_half_kernel_param_1,
	.param .u64 .ptr .align 1 where_half_kernel_param_2,
	.param .u64 .ptr .align 1 where_half_kernel_param_3,
	.param .u64 where_half_kernel_param_4
)
{
	.reg .pred 	%p<9>;
	.reg .b16 	%rs<17>;
	.reg .b32 	%r<5>;
	.reg .b64 	%rd<45>;

	ld.param.u64 	%rd15, [where_half_kernel_param_0];
	ld.param.u64 	%rd16, [where_half_kernel_param_1];
	ld.param.u64 	%rd17, [where_half_kernel_param_2];
	ld.param.u64 	%rd18, [where_half_kernel_param_3];
	ld.param.u64 	%rd14, [where_half_kernel_param_4];
	cvta.to.global.u64 	%rd1, %rd18;
	cvta.to.global.u64 	%rd2, %rd15;
	cvta.to.global.u64 	%rd3, %rd17;
	cvta.to.global.u64 	%rd4, %rd16;
	mov.u32 	%r2, %ctaid.x;
	mov.u32 	%r1, %ntid.x;
	shl.b32 	%r3, %r1, 2;
	mul.wide.u32 	%rd19, %r3, %r2;
	mov.u32 	%r4, %tid.x;
	cvt.u64.u32 	%rd20, %r4;
	add.s64 	%rd5, %rd19, %rd20;
	setp.ge.u64 	%p1, %rd5, %rd14;
	@%p1 bra 	$L__BB4_4;
	shl.b64 	%rd21, %rd5, 1;
	add.s64 	%rd6, %rd2, %rd21;
	add.s64 	%rd22, %rd4, %rd5;
	ld.global.nc.u8 	%rs1, [%rd22];
	cvt.u16.u8 	%rs2, %rs1;
	setp.eq.s16 	%p2, %rs2, 0;
	@%p2 bra 	$L__BB4_3;
	add.s64 	%rd24, %rd3, %rd21;
	ld.global.nc.u16 	%rs3, [%rd24];
	st.global.u16 	[%rd6], %rs3;
	bra.uni 	$L__BB4_4;
$L__BB4_3:
	add.s64 	%rd26, %rd1, %rd21;
	ld.global.nc.u16 	%rs4, [%rd26];
	st.global.u16 	[%rd6], %rs4;
$L__BB4_4:
	cvt.u64.u32 	%rd7, %r1;
	add.s64 	%rd8, %rd5, %rd7;
	setp.ge.u64 	%p3, %rd8, %rd14;
	@%p3 bra 	$L__BB4_8;
	shl.b64 	%rd27, %rd8, 1;
	add.s64 	%rd9, %rd2, %rd27;
	add.s64 	%rd28, %rd4, %rd8;
	ld.global.nc.u8 	%rs5, [%rd28];
	cvt.u16.u8 	%rs6, %rs5;
	setp.eq.s16 	%p4, %rs6, 0;
	@%p4 bra 	$L__BB4_7;
	add.s64 	%rd30, %rd3, %rd27;
	ld.global.nc.u16 	%rs7, [%rd30];
	st.global.u16 	[%rd9], %rs7;
	bra.uni 	$L__BB4_8;
$L__BB4_7:
	add.s64 	%rd32, %rd1, %rd27;
	ld.global.nc.u16 	%rs8, [%rd32];
	st.global.u16 	[%rd9], %rs8;
$L__BB4_8:
	add.s64 	%rd10, %rd8, %rd7;
	setp.ge.u64 	%p5, %rd10, %rd14;
	@%p5 bra 	$L__BB4_12;
	shl.b64 	%rd33, %rd10, 1;
	add.s64 	%rd11, %rd2, %rd33;
	add.s64 	%rd34, %rd4, %rd10;
	ld.global.nc.u8 	%rs9, [%rd34];
	cvt.u16.u8 	%rs10, %rs9;
	setp.eq.s16 	%p6, %rs10, 0;
	@%p6 bra 	$L__BB4_11;
	add.s64 	%rd36, %rd3, %rd33;
	ld.global.nc.u16 	%rs11, [%rd36];
	st.global.u16 	[%rd11], %rs11;
	bra.uni 	$L__BB4_12;
$L__BB4_11:
	add.s64 	%rd38, %rd1, %rd33;
	ld.global.nc.u16 	%rs12, [%rd38];
	st.global.u16 	[%rd11], %rs12;
$L__BB4_12:
	add.s64 	%rd12, %rd10, %rd7;
	setp.ge.u64 	%p7, %rd12, %rd14;
	@%p7 bra 	$L__BB4_16;
	shl.b64 	%rd39, %rd12, 1;
	add.s64 	%rd13, %rd2, %rd39;
	add.s64 	%rd40, %rd4, %rd12;
	ld.global.nc.u8 	%rs13, [%rd40];
	cvt.u16.u8 	%rs14, %rs13;
	setp.eq.s16 	%p8, %rs14, 0;
	@%p8 bra 	$L__BB4_15;
	add.s64 	%rd42, %rd3, %rd39;
	ld.global.nc.u16 	%rs15, [%rd42];
	st.global.u16 	[%rd13], %rs15;
	bra.uni 	$L__BB4_16;
$L__BB4_15:
	add.s64 	%rd44, %rd1, %rd39;
	ld.global.nc.u16 	%rs16, [%rd44];
	st.global.u16 	[%rd13], %rs16;
$L__BB4_16:
	ret;

}
	// .globl	where_int32_kernel
.visible .entry where_int32_kernel(
	.param .u64 .ptr .align 1 where_int32_kernel_param_0,
	.param .u64 .ptr .align 1 where_int32_kernel_param_1,
	.param .u64 .ptr .align 1 where_int32_kernel_param_2,
	.param .u64 .ptr .align 1 where_int32_kernel_param_3,
	.param .u64 where_int32_kernel_param_4
)
{
	.reg .pred 	%p<9>;
	.reg .b16 	%rs<9>;
	.reg .b32 	%r<21>;
	.reg .b64 	%rd<45>;

	ld.param.u64 	%rd11, [where_int32_kernel_param_0];
	ld.param.u64 	%rd12, [where_int32_kernel_param_1];
	ld.param.u64 	%rd13, [where_int32_kernel_param_2];
	ld.param.u64 	%rd14, [where_int32_kernel_param_3];
	ld.param.u64 	%rd10, [where_int32_kernel_param_4];
	cvta.to.global.u64 	%rd1, %rd11;
	cvta.to.global.u64 	%rd2, %rd14;
	cvta.to.global.u64 	%rd3, %rd13;
	cvta.to.global.u64 	%rd4, %rd12;
	mov.u32 	%r14, %ctaid.x;
	mov.u32 	%r1, %ntid.x;
	shl.b32 	%r15, %r1, 2;
	mul.wide.u32 	%rd15, %r15, %r14;
	mov.u32 	%r16, %tid.x;
	cvt.u64.u32 	%rd16, %r16;
	add.s64 	%rd5, %rd15, %rd16;
	setp.ge.u64 	%p1, %rd5, %rd10;
	@%p1 bra 	$L__BB5_5;
	add.s64 	%rd17, %rd4, %rd5;
	ld.global.nc.u8 	%rs1, [%rd17];
	cvt.u16.u8 	%rs2, %rs1;
	setp.eq.s16 	%p2, %rs2, 0;
	@%p2 bra 	$L__BB5_3;
	shl.b64 	%rd18, %rd5, 2;
	add.s64 	%rd19, %rd3, %rd18;
	ld.global.nc.u32 	%r17, [%rd19];
	bra.uni 	$L__BB5_4;
$L__BB5_3:
	shl.b64 	%rd20, %rd5, 2;
	add.s64 	%rd21, %rd2, %rd20;
	ld.global.nc.u32 	%r17, [%rd21];
$L__BB5_4:
	shl.b64 	%rd22, %rd5, 2;
	add.s64 	%rd23, %rd1, %rd22;
	st.global.u32 	[%rd23], %r17;
$L__BB5_5:
	cvt.u64.u32 	%rd6, %r1;
	add.s64 	%rd7, %rd5, %rd6;
	setp.ge.u64 	%p3, %rd7, %rd10;
	@%p3 bra 	$L__BB5_10;
	add.s64 	%rd24, %rd4, %rd7;
	ld.global.nc.u8 	%rs3, [%rd24];
	cvt.u16.u8 	%rs4, %rs3;
	setp.eq.s16 	%p4, %rs4, 0;
	@%p4 bra 	$L__BB5_8;
	shl.b64 	%rd25, %rd7, 2;
	add.s64 	%rd26, %rd3, %rd25;
	ld.global.nc.u32 	%r18, [%rd26];
	bra.uni 	$L__BB5_9;
$L__BB5_8:
	shl.b64 	%rd27, %rd7, 2;
	add.s64 	%rd28, %rd2, %rd27;
	ld.global.nc.u32 	%r18, [%rd28];
$L__BB5_9:
	shl.b64 	%rd29, %rd7, 2;
	add.s64 	%rd30, %rd1, %rd29;
	st.global.u32 	[%rd30], %r18;
$L__BB5_10:
	add.s64 	%rd8, %rd7, %rd6;
	setp.ge.u64 	%p5, %rd8, %rd10;
	@%p5 bra 	$L__BB5_15;
	add.s64 	%rd31, %rd4, %rd8;
	ld.global.nc.u8 	%rs5, [%rd31];
	cvt.u16.u8 	%rs6, %rs5;
	setp.eq.s16 	%p6, %rs6, 0;
	@%p6 bra 	$L__BB5_13;
	shl.b64 	%rd32, %rd8, 2;
	add.s64 	%rd33, %rd3, %rd32;
	ld.global.nc.u32 	%r19, [%rd33];
	bra.uni 	$L__BB5_14;
$L__BB5_13:
	shl.b64 	%rd34, %rd8, 2;
	add.s64 	%rd35, %rd2, %rd34;
	ld.global.nc.u32 	%r19, [%rd35];
$L__BB5_14:
	shl.b64 	%rd36, %rd8, 2;
	add.s64 	%rd37, %rd1, %rd36;
	st.global.u32 	[%rd37], %r19;
$L__BB5_15:
	add.s64 	%rd9, %rd8, %rd6;
	setp.ge.u64 	%p7, %rd9, %rd10;
	@%p7 bra 	$L__BB5_20;
	add.s64 	%rd38, %rd4, %rd9;
	ld.global.nc.u8 	%rs7, [%rd38];
	cvt.u16.u8 	%rs8, %rs7;
	setp.eq.s16 	%p8, %rs8, 0;
	@%p8 bra 	$L__BB5_18;
	shl.b64 	%rd39, %rd9, 2;
	add.s64 	%rd40, %rd3, %rd39;
	ld.global.nc.u32 	%r20, [%rd40];
	bra.uni 	$L__BB5_19;
$L__BB5_18:
	shl.b64 	%rd41, %rd9, 2;
	add.s64 	%rd42, %rd2, %rd41;
	ld.global.nc.u32 	%r20, [%rd42];
$L__BB5_19:
	shl.b64 	%rd43, %rd9, 2;
	add.s64 	%rd44, %rd1, %rd43;
	st.global.u32 	[%rd44], %r20;
$L__BB5_20:
	ret;

}
	// .globl	where_scalar_int32_kernel
.visible .entry where_scalar_int32_kernel(
	.param .u64 .ptr .align 1 where_scalar_int32_kernel_param_0,
	.param .u64 .ptr .align 1 where_scalar_int32_kernel_param_1,
	.param .u32 where_scalar_int32_kernel_param_2,
	.param .u32 where_scalar_int32_kernel_param_3,
	.param .u64 where_scalar_int32_kernel_param_4
)
{
	.reg .pred 	%p<9>;
	.reg .b16 	%rs<9>;
	.reg .b32 	%r<11>;
	.reg .b64 	%rd<25>;

	ld.param.u64 	%rd9, [where_scalar_int32_kernel_param_0];
	ld.param.u64 	%rd10, [where_scalar_int32_kernel_param_1];
	ld.param.u32 	%r2, [where_scalar_int32_kernel_param_2];
	ld.param.u32 	%r3, [where_scalar_int32_kernel_param_3];
	ld.param.u64 	%rd8, [where_scalar_int32_kernel_param_4];
	cvta.to.global.u64 	%rd1, %rd9;
	cvta.to.global.u64 	%rd2, %rd10;
	mov.u32 	%r4, %ctaid.x;
	mov.u32 	%r1, %ntid.x;
	shl.b32 	%r5, %r1, 2;
	mul.wide.u32 	%rd11, %r5, %r4;
	mov.u32 	%r6, %tid.x;
	cvt.u64.u32 	%rd12, %r6;
	add.s64 	%rd3, %rd11, %rd12;
	setp.ge.u64 	%p1, %rd3, %rd8;
	@%p1 bra 	$L__BB6_2;
	add.s64 	%rd13, %rd2, %rd3;
	ld.global.nc.u8 	%rs1, [%rd13];
	cvt.u16.u8 	%rs2, %rs1;
	setp.eq.s16 	%p2, %rs2, 0;
	selp.b32 	%r7, %r3, %r2, %p2;
	shl.b64 	%rd14, %rd3, 2;
	add.s64 	%rd15, %rd1, %rd14;
	st.global.u32 	[%rd15], %r7;
$L__BB6_2:
	cvt.u64.u32 	%rd4, %r1;
	add.s64 	%rd5, %rd3, %rd4;
	setp.ge.u64 	%p3, %rd5, %rd8;
	@%p3 bra 	$L__BB6_4;
	add.s64 	%rd16, %rd2, %rd5;
	ld.global.nc.u8 	%rs3, [%rd16];
	cvt.u16.u8 	%rs4, %rs3;
	setp.eq.s16 	%p4, %rs4, 0;
	selp.b32 	%r8, %r3, %r2, %p4;
	shl.b64 	%rd17, %rd5, 2;
	add.s64 	%rd18, %rd1, %rd17;
	st.global.u32 	[%rd18], %r8;
$L__BB6_4:
	add.s64 	%rd6, %rd5, %rd4;
	setp.ge.u64 	%p5, %rd6, %rd8;
	@%p5 bra 	$L__BB6_6;
	add.s64 	%rd19, %rd2, %rd6;
	ld.global.nc.u8 	%rs5, [%rd19];
	cvt.u16.u8 	%rs6, %rs5;
	setp.eq.s16 	%p6, %rs6, 0;
	selp.b32 	%r9, %r3, %r2, %p6;
	shl.b64 	%rd20, %rd6, 2;
	add.s64 	%rd21, %rd1, %rd20;
	st.global.u32 	[%rd21], %r9;
$L__BB6_6:
	add.s64 	%rd7, %rd6, %rd4;
	setp.ge.u64 	%p7, %rd7, %rd8;
	@%p7 bra 	$L__BB6_8;
	add.s64 	%rd22, %rd2, %rd7;
	ld.global.nc.u8 	%rs7, [%rd22];
	cvt.u16.u8 	%rs8, %rs7;
	setp.eq.s16 	%p8, %rs8, 0;
	selp.b32 	%r10, %r3, %r2, %p8;
	shl.b64 	%rd23, %rd7, 2;
	add.s64 	%rd24, %rd1, %rd23;
	st.global.u32 	[%rd24], %r10;
$L__BB6_8:
	ret;

}
	// .globl	clamp_float_kernel
.visible .entry clamp_float_kernel(
	.param .u64 .ptr .align 1 clamp_float_kernel_param_0,
	.param .u64 .ptr .align 1 clamp_float_kernel_param_1,
	.param .u64 .ptr .align 1 clamp_float_kernel_param_2,
	.param .u64 .ptr .align 1 clamp_float_kernel_param_3,
	.param .u64 clamp_float_kernel_param_4
)
{
	.reg .pred 	%p<5>;
	.reg .b32 	%r<5>;
	.reg .b32 	%f<21>;
	.reg .b64 	%rd<37>;

	ld.param.u64 	%rd11, [clamp_float_kernel_param_0];
	ld.param.u64 	%rd12, [clamp_float_kernel_param_1];
	ld.param.u64 	%rd13, [clamp_float_kernel_param_2];
	ld.param.u64 	%rd14, [clamp_float_kernel_param_3];
	ld.param.u64 	%rd10, [clamp_float_kernel_param_4];
	cvta.to.global.u64 	%rd1, %rd11;
	cvta.to.global.u64 	%rd2, %rd14;
	cvta.to.global.u64 	%rd3, %rd13;
	cvta.to.global.u64 	%rd4, %rd12;
	mov.u32 	%r2, %ctaid.x;
	mov.u32 	%r1, %ntid.x;
	shl.b32 	%r3, %r1, 2;
	mul.wide.u32 	%rd15, %r3, %r2;
	mov.u32 	%r4, %tid.x;
	cvt.u64.u32 	%rd16, %r4;
	add.s64 	%rd5, %rd15, %rd16;
	setp.ge.u64 	%p1, %rd5, %rd10;
	@%p1 bra 	$L__BB7_2;
	shl.b64 	%rd17, %rd5, 2;
	add.s64 	%rd18, %rd4, %rd17;
	ld.global.nc.f32 	%f1, [%rd18];
	add.s64 	%rd19, %rd3, %rd17;
	ld.global.nc.f32 	%f2, [%rd19];
	add.s64 	%rd20, %rd2, %rd17;
	ld.global.nc.f32 	%f3, [%rd20];
	max.f32 	%f4, %f1, %f2;
	min.f32 	%f5, %f4, %f3;
	add.s64 	%rd21, %rd1, %rd17;
	st.global.f32 	[%rd21], %f5;
$L__BB7_2:
	cvt.u64.u32 	%rd6, %r1;
	add.s64 	%rd7, %rd5, %rd6;
	setp.ge.u64 	%p2, %rd7, %rd10;
	@%p2 bra 	$L__BB7_4;
	shl.b64 	%rd22, %rd7, 2;
	add.s64 	%rd23, %rd4, %rd22;
	ld.global.nc.f32 	%f6, [%rd23];
	add.s64 	%rd24, %rd3, %rd22;
	ld.global.nc.f32 	%f7, [%rd24];
	add.s64 	%rd25, %rd2, %rd22;
	ld.global.nc.f32 	%f8, [%rd25];
	max.f32 	%f9, %f6, %f7;
	min.f32 	%f10, %f9, %f8;
	add.s64 	%rd26, %rd1, %rd22;
	st.global.f32 	[%rd26], %f10;
$L__BB7_4:
	add.s64 	%rd8, %rd7, %rd6;
	setp.ge.u64 	%p3, %rd8, %rd10;
	@%p3 bra 	$L__BB7_6;
	shl.b64 	%rd27, %rd8, 2;
	add.s64 	%rd28, %rd4, %rd27;
	ld.global.nc.f32 	%f11, [%rd28];
	add.s64 	%rd29, %rd3, %rd27;
	ld.global.nc.f32 	%f12, [%rd29];
	add.s64 	%rd30, %rd2, %rd27;
	ld.global.nc.f32 	%f13, [%rd30];
	max.f32 	%f14, %f11, %f12;
	min.f32 	%f15, %f14, %f13;
	add.s64 	%rd31, %rd1, %rd27;
	st.global.f32 	[%rd31], %f15;
$L__BB7_6:
	add.s64 	%rd9, %rd8, %rd6;
	setp.ge.u64 	%p4, %rd9, %rd10;
	@%p4 bra 	$L__BB7_8;
	shl.b64 	%rd32, %rd9, 2;
	add.s64 	%rd33, %rd4, %rd32;
	ld.global.nc.f32 	%f16, [%rd33];
	add.s64 	%rd34, %rd3, %rd32;
	ld.global.nc.f32 	%f17, [%rd34];
	add.s64 	%rd35, %rd2, %rd32;
	ld.global.nc.f32 	%f18, [%rd35];
	max.f32 	%f19, %f16, %f17;
	min.f32 	%f20, %f19, %f18;
	add.s64 	%rd36, %rd1, %rd32;
	st.global.f32 	[%rd36], %f20;
$L__BB7_8:
	ret;

}
	// .globl	clamp_scalar_float_kernel
.visible .entry clamp_scalar_float_kernel(
	.param .u64 .ptr .align 1 clamp_scalar_float_kernel_param_0,
	.param .u64 .ptr .align 1 clamp_scalar_float_kernel_param_1,
	.param .f32 clamp_scalar_float_kernel_param_2,
	.param .f32 clamp_scalar_float_kernel_param_3,
	.param .u64 clamp_scalar_float_kernel_param_4
)
{
	.reg .pred 	%p<5>;
	.reg .b32 	%r<5>;
	.reg .b32 	%f<15>;
	.reg .b64 	%rd<25>;

	ld.param.u64 	%rd9, [clamp_scalar_float_kernel_param_0];
	ld.param.u64 	%rd10, [clamp_scalar_float_kernel_param_1];
	ld.param.f32 	%f1, [clamp_scalar_float_kernel_param_2];
	ld.param.f32 	%f2, [clamp_scalar_float_kernel_param_3];
	ld.param.u64 	%rd8, [clamp_scalar_float_kernel_param_4];
	cvta.to.global.u64 	%rd1, %rd9;
	cvta.to.global.u64 	%rd2, %rd10;
	mov.u32 	%r2, %ctaid.x;
	mov.u32 	%r1, %ntid.x;
	shl.b32 	%r3, %r1, 2;
	mul.wide.u32 	%rd11, %r3, %r2;
	mov.u32 	%r4, %tid.x;
	cvt.u64.u32 	%rd12, %r4;
	add.s64 	%rd3, %rd11, %rd12;
	setp.ge.u64 	%p1, %rd3, %rd8;
	@%p1 bra 	$L__BB8_2;
	shl.b64 	%rd13, %rd3, 2;
	add.s64 	%rd14, %rd2, %rd13;
	ld.global.nc.f32 	%f3, [%rd14];
	max.f32 	%f4, %f3, %f1;
	min.f32 	%f5, %f4, %f2;
	add.s64 	%rd15, %rd1, %rd13;
	st.global.f32 	[%rd15], %f5;
$L__BB8_2:
	cvt.u64.u32 	%rd4, %r1;
	add.s64 	%rd5, %rd3, %rd4;
	setp.ge.u64 	%p2, %rd5, %rd8;
	@%p2 bra 	$L__BB8_4;
	shl.b64 	%rd16, %rd5, 2;
	add.s64 	%rd17, %rd2, %rd16;
	ld.global.nc.f32 	%f6, [%rd17];
	max.f32 	%f7, %f6, %f1;
	min.f32 	%f8, %f7, %f2;
	add.s64 	%rd18, %rd1, %rd16;
	st.global.f32 	[%rd18], %f8;
$L__BB8_4:
	add.s64 	%rd6, %rd5, %rd4;
	setp.ge.u64 	%p3, %rd6, %rd8;
	@%p3 bra 	$L__BB8_6;
	shl.b64 	%rd19, %rd6, 2;
	add.s64 	%rd20, %rd2, %rd19;
	ld.global.nc.f32 	%f9, [%rd20];
	max.f32 	%f10, %f9, %f1;
	min.f32 	%f11, %f10, %f2;
	add.s64 	%rd21, %rd1, %rd19;
	st.global.f32 	[%rd21], %f11;
$L__BB8_6:
	add.s64 	%rd7, %rd6, %rd4;
	setp.ge.u64 	%p4, %rd7, %rd8;
	@%p4 bra 	$L__BB8_8;
	shl.b64 	%rd22, %rd7, 2;
	add.s64 	%rd23, %rd2, %rd22;
	ld.global.nc.f32 	%f12, [%rd23];
	max.f32 	%f13, %f12, %f1;
	min.f32 	%f14, %f13, %f2;
	add.s64 	%rd24, %rd1, %rd22;
	st.global.f32 	[%rd24], %f14;
$L__BB8_8:
	ret;

}
	// .globl	clamp_min_float_kernel
.visible .entry clamp_min_float_kernel(
	.param .u64 .ptr .align 1 clamp_min_float_kernel_param_0,
	.param .u64 .ptr .align 1 clamp_min_float_kernel_param_1,
	.param .f32 clamp_min_float_kernel_param_2,
	.param .u64 clamp_min_float_kernel_param_3
)
{
	.reg .pred 	%p<5>;
	.reg .b32 	%r<5>;
	.reg .b32 	%f<10>;
	.reg .b64 	%rd<25>;

	ld.param.u64 	%rd9, [clamp_min_float_kernel_param_0];
	ld.param.u64 	%rd10, [clamp_min_float_kernel_param_1];
	ld.param.f32 	%f1, [clamp_min_float_kernel_param_2];
	ld.param.u64 	%rd8, [clamp_min_float_kernel_param_3];
	cvta.to.global.u64 	%rd1, %rd9;
	cvta.to.global.u64 	%rd2, %rd10;
	mov.u32 	%r2, %ctaid.x;
	mov.u32 	%r1, %ntid.x;
	shl.b32 	%r3, %r1, 2;
	mul.wide.u32 	%rd11, %r3, %r2;
	mov.u32 	%r4, %tid.x;
	cvt.u64.u32 	%rd12, %r4;
	add.s64 	%rd3, %rd11, %rd12;
	setp.ge.u64 	%p1, %rd3, %rd8;
	@%p1 bra 	$L__BB9_2;
	shl.b64 	%rd13, %rd3, 2;
	add.s64 	%rd14, %rd2, %rd13;
	ld.global.nc.f32 	%f2, [%rd14];
	max.f32 	%f3, %f2, %f1;
	add.s64 	%rd15, %rd1, %rd13;
	st.global.f32 	[%rd15], %f3;
$L__BB9_2:
	cvt.u64.u32 	%rd4, %r1;
	add.s64 	%rd5, %rd3, %rd4;
	setp.ge.u64 	%p2, %rd5, %rd8;
	@%p2 bra 	$L__BB9_4;
	shl.b64 	%rd16, %rd5, 2;
	add.s64 	%rd17, %rd2, %rd16;
	ld.global.nc.f32 	%f4, [%rd17];
	max.f32 	%f5, %f4, %f1;
	add.s64 	%rd18, %rd1, %rd16;
	st.global.f32 	[%rd18], %f5;
$L__BB9_4:
	add.s64 	%rd6, %rd5, %rd4;
	setp.ge.u64 	%p3, %rd6, %rd8;
	@%p3 bra 	$L__BB9_6;
	shl.b64 	%rd19, %rd6, 2;
	add.s64 	%rd20, %rd2, %rd19;
	ld.global.nc.f32 	%f6, [%rd20];
	max.f32 	%f7, %f6, %f1;
	add.s64 	%rd21, %rd1, %rd19;
	st.global.f32 	[%rd21], %f7;
$L__BB9_6:
	add.s64 	%rd7, %rd6, %rd4;
	setp.ge.u64 	%p4, %rd7, %rd8;
	@%p4 bra 	$L__BB9_8;
	shl.b64 	%rd22, %rd7, 2;
	add.s64 	%rd23, %rd2, %rd22;
	ld.global.nc.f32 	%f8, [%rd23];
	max.f32 	%f9, %f8, %f1;
	add.s64 	%rd24, %rd1, %rd22;
	st.global.f32 	[%rd24], %f9;
$L__BB9_8:
	ret;

}
	// .globl	clamp_max_float_kernel
.visible .entry clamp_max_float_kernel(
	.param .u64 .ptr .align 1 clamp_max_float_kernel_param_0,
	.param .u64 .ptr .align 1 clamp_max_float_kernel_param_1,
	.param .f32 clamp_max_float_kernel_param_2,
	.param .u64 clamp_max_float_kernel_param_3
)
{
	.reg .pred 	%p<5>;
	.reg .b32 	%r<5>;
	.reg .b32 	%f<10>;
	.reg .b64 	%rd<25>;

	ld.param.u64 	%rd9, [clamp_max_float_kernel_param_0];
	ld.param.u64 	%rd10, [clamp_max_float_kernel_param_1];
	ld.param.f32 	%f1, [clamp_max_float_kernel_param_2];
	ld.param.u64 	%rd8, [clamp_max_float_kernel_param_3];
	cvta.to.global.u64 	%rd1, %rd9;
	cvta.to.global.u64 	%rd2, %rd10;
	mov.u32 	%r2, %ctaid.x;
	mov.u32 	%r1, %ntid.x;
	shl.b32 	%r3, %r1, 2;
	mul.wide.u32 	%rd11, %r3, %r2;
	mov.u32 	%r4, %tid.x;
	cvt.u64.u32 	%rd12, %r4;
	add.s64 	%rd3, %rd11, %rd12;
	setp.ge.u64 	%p1, %rd3, %rd8;
	@%p1 bra 	$L__BB10_2;
	shl.b64 	%rd13, %rd3, 2;
	add.s64 	%rd14, %rd2, %rd13;
	ld.global.nc.f32 	%f2, [%rd14];
	min.f32 	%f3, %f2, %f1;
	add.s64 	%rd15, %rd1, %rd13;
	st.global.f32 	[%rd15], %f3;
$L__BB10_2:
	cvt.u64.u32 	%rd4, %r1;
	add.s64 	%rd5, %rd3, %rd4;
	setp.ge.u64 	%p2, %rd5, %rd8;
	@%p2 bra 	$L__BB10_4;
	shl.b64 	%rd16, %rd5, 2;
	add.s64 	%rd17, %rd2, %rd16;
	ld.global.nc.f32 	%f4, [%rd17];
	min.f32 	%f5, %f4, %f1;
	add.s64 	%rd18, %rd1, %rd16;
	st.global.f32 	[%rd18], %f5;
$L__BB10_4:
	add.s64 	%rd6, %rd5, %rd4;
	setp.ge.u64 	%p3, %rd6, %rd8;
	@%p3 bra 	$L__BB10_6;
	shl.b64 	%rd19, %rd6, 2;
	add.s64 	%rd20, %rd2, %rd19;
	ld.global.nc.f32 	%f6, [%rd20];
	min.f32 	%f7, %f6, %f1;
	add.s64 	%rd21, %rd1, %rd19;
	st.global.f32 	[%rd21], %f7;
$L__BB10_6:
	add.s64 	%rd7, %rd6, %rd4;
	setp.ge.u64 	%p4, %rd7, %rd8;
	@%p4 bra 	$L__BB10_8;
	shl.b64 	%rd22, %rd7, 2;
	add.s64 	%rd23, %rd2, %rd22;
	ld.global.nc.f32 	%f8, [%rd23];
	min.f32 	%f9, %f8, %f1;
	add.s64 	%rd24, %rd1, %rd22;
	st.global.f32 	[%rd24], %f9;
$L__BB10_8:
	ret;

}
	// .globl	clamp_scalar_half_kernel
.visible .entry clamp_scalar_half_kernel(
	.param .u64 .ptr .align 1 clamp_scalar_half_kernel_param_0,
	.param .u64 .ptr .align 1 clamp_scalar_half_kernel_param_1,
	.param .f32 clamp_scalar_half_kernel_param_2,
	.param .f32 clamp_scalar_half_kernel_param_3,
	.param .u64 clamp_scalar_half_kernel_param_4
)
{
	.reg .pred 	%p<5>;
	.reg .b16 	%rs<9>;
	.reg .b32 	%r<5>;
	.reg .b32 	%f<15>;
	.reg .b64 	%rd<25>;

	ld.param.u64 	%rd9, [clamp_scalar_half_kernel_param_0];
	ld.param.u64 	%rd10, [clamp_scalar_half_kernel_param_1];
	ld.param.f32 	%f1, [clamp_scalar_half_kernel_param_2];
	ld.param.f32 	%f2, [clamp_scalar_half_kernel_param_3];
	ld.param.u64 	%rd8, [clamp_scalar_half_kernel_param_4];
	cvta.to.global.u64 	%rd1, %rd9;
	cvta.to.global.u64 	%rd2, %rd10;
	mov.u32 	%r2, %ctaid.x;
	mov.u32 	%r1, %ntid.x;
	shl.b32 	%r3, %r1, 2;
	mul.wide.u32 	%rd11, %r3, %r2;
	mov.u32 	%r4, %tid.x;
	cvt.u64.u32 	%rd12, %r4;
	add.s64 	%rd3, %rd11, %rd12;
	setp.ge.u64 	%p1, %rd3, %rd8;
	@%p1 bra 	$L__BB11_2;
	shl.b64 	%rd13, %rd3, 1;
	add.s64 	%rd14, %rd2, %rd13;
	ld.global.nc.u16 	%rs1, [%rd14];
	// begin inline asm
	{  cvt.f32.f16 %f3, %rs1;}

	// end inline asm
	max.f32 	%f5, %f3, %f1;
	min.f32 	%f4, %f5, %f2;
	// begin inline asm
	{  cvt.rn.f16.f32 %rs2, %f4;}

	// end inline asm
	add.s64 	%rd15, %rd1, %rd13;
	st.global.u16 	[%rd15], %rs2;
$L__BB11_2:
	cvt.u64.u32 	%rd4, %r1;
	add.s64 	%rd5, %rd3, %rd4;
	setp.ge.u64 	%p2, %rd5, %rd8;
	@%p2 bra 	$L__BB11_4;
	shl.b64 	%rd16, %rd5, 1;
	add.s64 	%rd17, %rd2, %rd16;
	ld.global.nc.u16 	%rs3, [%rd17];
	// begin inline asm
	{  cvt.f32.f16 %f6, %rs3;}

	// end inline asm
	max.f32 	%f8, %f6, %f1;
	min.f32 	%f7, %f8, %f2;
	// begin inline asm
	{  cvt.rn.f16.f32 %rs4, %f7;}

	// end inline asm
	add.s64 	%rd18, %rd1, %rd16;
	st.global.u16 	[%rd18], %rs4;
$L__BB11_4:
	add.s64 	%rd6, %rd5, %rd4;
	setp.ge.u64 	%p3, %rd6, %rd8;
	@%p3 bra 	$L__BB11_6;
	shl.b64 	%rd19, %rd6, 1;
	add.s64 	%rd20, %rd2, %rd19;
	ld.global.nc.u16 	%rs5, [%rd20];
	// begin inline asm
	{  cvt.f32.f16 %f9, %rs5;}

	// end inline asm
	max.f32 	%f11, %f9, %f1;
	min.f32 	%f10, %f11, %f2;
	// begin inline asm
	{  cvt.rn.f16.f32 %rs6, %f10;}

	// end inline asm
	add.s64 	%rd21, %rd1, %rd19;
	st.global.u16 	[%rd21], %rs6;
$L__BB11_6:
	add.s64 	%rd7, %rd6, %rd4;
	setp.ge.u64 	%p4, %rd7, %rd8;
	@%p4 bra 	$L__BB11_8;
	shl.b64 	%rd22, %rd7, 1;
	add.s64 	%rd23, %rd2, %rd22;
	ld.global.nc.u16 	%rs7, [%rd23];
	// begin inline asm
	{  cvt.f32.f16 %f12, %rs7;}

	// end inline asm
	max.f32 	%f14, %f12, %f1;
	min.f32 	%f13, %f14, %f2;
	// begin inline asm
	{  cvt.rn.f16.f32 %rs8, %f13;}

	// end inline asm
	add.s64 	%rd24, %rd1, %rd22;
	st.global.u16 	[%rd24], %rs8;
$L__BB11_8:
	ret;

}
	// .globl	clamp_scalar_int32_kernel
.visible .entry clamp_scalar_int32_kernel(
	.param .u64 .ptr .align 1 clamp_scalar_int32_kernel_param_0,
	.param .u64 .ptr .align 1 clamp_scalar_int32_kernel_param_1,
	.param .u32 clamp_scalar_int32_kernel_param_2,
	.param .u32 clamp_scalar_int32_kernel_param_3,
	.param .u64 clamp_scalar_int32_kernel_param_4
)
{
	.reg .pred 	%p<5>;
	.reg .b32 	%r<19>;
	.reg .b64 	%rd<25>;

	ld.param.u64 	%rd9, [clamp_scalar_int32_kernel_param_0];
	ld.param.u64 	%rd10, [clamp_scalar_int32_kernel_param_1];
	ld.param.u32 	%r2, [clamp_scalar_int32_kernel_param_2];
	ld.param.u32 	%r3, [clamp_scalar_int32_kernel_param_3];
	ld.param.u64 	%rd8, [clamp_scalar_int32_kernel_param_4];
	cvta.to.global.u64 	%rd1, %rd9;
	cvta.to.global.u64 	%rd2, %rd10;
	mov.u32 	%r4, %ctaid.x;
	mov.u32 	%r1, %ntid.x;
	shl.b32 	%r5, %r1, 2;
	mul.wide.u32 	%rd11, %r5, %r4;
	mov.u32 	%r6, %tid.x;
	cvt.u64.u32 	%rd12, %r6;
	add.s64 	%rd3, %rd11, %rd12;
	setp.ge.u64 	%p1, %rd3, %rd8;
	@%p1 bra 	$L__BB12_2;
	shl.b64 	%rd13, %rd3, 2;
	add.s64 	%rd14, %rd2, %rd13;
	ld.global.nc.u32 	%r7, [%rd14];
	max.s32 	%r8, %r7, %r2;
	min.s32 	%r9, %r8, %r3;
	add.s64 	%rd15, %rd1, %rd13;
	st.global.u32 	[%rd15], %r9;
$L__BB12_2:
	cvt.u64.u32 	%rd4, %r1;
	add.s64 	%rd5, %rd3, %rd4;
	setp.ge.u64 	%p2, %rd5, %rd8;
	@%p2 bra 	$L__BB12_4;
	shl.b64 	%rd16, %rd5, 2;
	add.s64 	%rd17, %rd2, %rd16;
	ld.global.nc.u32 	%r10, [%rd17];
	max.s32 	%r11, %r10, %r2;
	min.s32 	%r12, %r11, %r3;
	add.s64 	%rd18, %rd1, %rd16;
	st.global.u32 	[%rd18], %r12;
$L__BB12_4:
	add.s64 	%rd6, %rd5, %rd4;
	setp.ge.u64 	%p3, %rd6, %rd8;
	@%p3 bra 	$L__BB12_6;
	shl.b64 	%rd19, %rd6, 2;
	add.s64 	%rd20, %rd2, %rd19;
	ld.global.nc.u32 	%r13, [%rd20];
	max.s32 	%r14, %r13, %r2;
	min.s32 	%r15, %r14, %r3;
	add.s64 	%rd21, %rd1, %rd19;
	st.global.u32 	[%rd21], %r15;
$L__BB12_6:
	add.s64 	%rd7, %rd6, %rd4;
	setp.ge.u64 	%p4, %rd7, %rd8;
	@%p4 bra 	$L__BB12_8;
	shl.b64 	%rd22, %rd7, 2;
	add.s64 	%rd23, %rd2, %rd22;
	ld.global.nc.u32 	%r16, [%rd23];
	max.s32 	%r17, %r16, %r2;
	min.s32 	%r18, %r17, %r3;
	add.s64 	%rd24, %rd1, %rd22;
	st.global.u32 	[%rd24], %r18;
$L__BB12_8:
	ret;

}
	// .globl	lerp_float_kernel
.visible .entry lerp_float_kernel(
	.param .u64 .ptr .align 1 lerp_float_kernel_param_0,
	.param .u64 .ptr .align 1 lerp_float_kernel_param_1,
	.param .u64 .ptr .align 1 lerp_float_kernel_param_2,
	.param .u64 .ptr .align 1 lerp_float_kernel_param_3,
	.param .u64 lerp_float_kernel_param_4
)
{
	.reg .pred 	%p<5>;
	.reg .b32 	%r<5>;
	.reg .b32 	%f<21>;
	.reg .b64 	%rd<37>;

	ld.param.u64 	%rd11, [lerp_float_kernel_param_0];
	ld.param.u64 	%rd12, [lerp_float_kernel_param_1];
	ld.param.u64 	%rd13, [lerp_float_kernel_param_2];
	ld.param.u64 	%rd14, [lerp_float_kernel_param_3];
	ld.param.u64 	%rd10, [lerp_float_kernel_param_4];
	cvta.to.global.u64 	%rd1, %rd11;
	cvta.to.global.u64 	%rd2, %rd14;
	cvta.to.global.u64 	%rd3, %rd13;
	cvta.to.global.u64 	%rd4, %rd12;
	mov.u32 	%r2, %ctaid.x;
	mov.u32 	%r1, %ntid.x;
	shl.b32 	%r3, %r1, 2;
	mul.wide.u32 	%rd15, %r3, %r2;
	mov.u32 	%r4, %tid.x;
	cvt.u64.u32 	%rd16, %r4;
	add.s64 	%rd5, %rd15, %rd16;
	setp.ge.u64 	%p1, %rd5, %rd10;
	@%p1 bra 	$L__BB13_2;
	shl.b64 	%rd17, %rd5, 2;
	add.s64 	%rd18, %rd4, %rd17;
	ld.global.nc.f32 	%f1, [%rd18];
	add.s64 	%rd19, %rd3, %rd17;
	ld.global.nc.f32 	%f2, [%rd19];
	add.s64 	%rd20, %rd2, %rd17;
	ld.global.nc.f32 	%f3, [%rd20];
	sub.f32 	%f4, %f2, %f1;
	fma.rn.f32 	%f5, %f3, %f4, %f1;
	add.s64 	%rd21, %rd1, %rd17;
	st.global.f32 	[%rd21], %f5;
$L__BB13_2:
	cvt.u64.u32 	%rd6, %r1;
	add.s64 	%rd7, %rd5, %rd6;
	setp.ge.u64 	%p2, %rd7, %rd10;
	@%p2 bra 	$L__BB13_4;
	shl.b64 	%rd22, %rd7, 2;
	add.s64 	%rd23, %rd4, %rd22;
	ld.global.nc.f32 	%f6, [%rd23];
	add.s64 	%rd24, %rd3, %rd22;
	ld.global.nc.f32 	%f7, [%rd24];
	add.s64 	%rd25, %rd2, %rd22;
	ld.global.nc.f32 	%f8, [%rd25];
	sub.f32 	%f9, %f7, %f6;
	fma.rn.f32 	%f10, %f8, %f9, %f6;
	add.s64 	%rd26, %rd1, %rd22;
	st.global.f32 	[%rd26], %f10;
$L__BB13_4:
	add.s64 	%rd8, %rd7, %rd6;
	setp.ge.u64 	%p3, %rd8, %rd10;
	@%p3 bra 	$L__BB13_6;
	shl.b64 	%rd27, %rd8, 2;
	add.s64 	%rd28, %rd4, %rd27;
	ld.global.nc.f32 	%f11, [%rd28];
	add.s64 	%rd29, %rd3, %rd27;
	ld.global.nc.f32 	%f12, [%rd29];
	add.s64 	%rd30, %rd2, %rd27;
	ld.global.nc.f32 	%f13, [%rd30];
	sub.f32 	%f14, %f12, %f11;
	fma.rn.f32 	%f15, %f13, %f14, %f11;
	add.s64 	%rd31, %rd1, %rd27;
	st.global.f32 	[%rd31], %f15;
$L__BB13_6:
	add.s64 	%rd9, %rd8, %rd6;
	setp.ge.u64 	%p4, %rd9, %rd10;
	@%p4 bra 	$L__BB13_8;
	shl.b64 	%rd32, %rd9, 2;
	add.s64 	%rd33, %rd4, %rd32;
	ld.global.nc.f32 	%f16, [%rd33];
	add.s64 	%rd34, %rd3, %rd32;
	ld.global.nc.f32 	%f17, [%rd34];
	add.s64 	%rd35, %rd2, %rd32;
	ld.global.nc.f32 	%f18, [%rd35];
	sub.f32 	%f19, %f17, %f16;
	fma.rn.f32 	%f20, %f18, %f19, %f16;
	add.s64 	%rd36, %rd1, %rd32;
	st.global.f32 	[%rd36], %f20;
$L__BB13_8:
	ret;

}
	// .globl	lerp_scalar_t_float_kernel
.visible .entry lerp_scalar_t_float_kernel(
	.param .u64 .ptr .align 1 lerp_scalar_t_float_kernel_param_0,
	.param .u64 .ptr .align 1 lerp_scalar_t_float_kernel_param_1,
	.param .u64 .ptr .align 1 lerp_scalar_t_float_kernel_param_2,
	.param .f32 lerp_scalar_t_float_kernel_param_3,
	.param .u64 lerp_scalar_t_float_kernel_param_4
)
{
	.reg .pred 	%p<5>;
	.reg .b32 	%r<5>;
	.reg .b32 	%f<18>;
	.reg .b64 	%rd<31>;

	ld.param.u64 	%rd10, [lerp_scalar_t_float_kernel_param_0];
	ld.param.u64 	%rd11, [lerp_scalar_t_float_kernel_param_1];
	ld.param.u64 	%rd12, [lerp_scalar_t_float_kernel_param_2];
	ld.param.f32 	%f1, [lerp_scalar_t_float_kernel_param_3];
	ld.param.u64 	%rd9, [lerp_scalar_t_float_kernel_param_4];
	cvta.to.global.u64 	%rd1, %rd10;
	cvta.to.global.u64 	%rd2, %rd12;
	cvta.to.global.u64 	%rd3, %rd11;
	mov.u32 	%r2, %ctaid.x;
	mov.u32 	%r1, %ntid.x;
	shl.b32 	%r3, %r1, 2;
	mul.wide.u32 	%rd13, %r3, %r2;
	mov.u32 	%r4, %tid.x;
	cvt.u64.u32 	%rd14, %r4;
	add.s64 	%rd4, %rd13, %rd14;
	setp.ge.u64 	%p1, %rd4, %rd9;
	@%p1 bra 	$L__BB14_2;
	shl.b64 	%rd15, %rd4, 2;
	add.s64 	%rd16, %rd3, %rd15;
	ld.global.nc.f32 	%f2, [%rd16];
	add.s64 	%rd17, %rd2, %rd15;
	ld.global.nc.f32 	%f3, [%rd17];
	sub.f32 	%f4, %f3, %f2;
	fma.rn.f32 	%f5, %f1, %f4, %f2;
	add.s64 	%rd18, %rd1, %rd15;
	st.global.f32 	[%rd18], %f5;
$L__BB14_2:
	cvt.u64.u32 	%rd5, %r1;
	add.s64 	%rd6, %rd4, %rd5;
	setp.ge.u64 	%p2, %rd6, %rd9;
	@%p2 bra 	$L__BB14_4;
	shl.b64 	%rd19, %rd6, 2;
	add.s64 	%rd20, %rd3, %rd19;
	ld.global.nc.f32 	%f6, [%rd20];
	add.s64 	%rd21, %rd2, %rd19;
	ld.global.nc.f32 	%f7, [%rd21];
	sub.f32 	%f8, %f7, %f6;
	fma.rn.f32 	%f9, %f1, %f8, %f6;
	add.s64 	%rd22, %rd1, %rd19;
	st.global.f32 	[%rd22], %f9;
$L__BB14_4:
	add.s64 	%rd7, %rd6, %rd5;
	setp.ge.u64 	%p3, %rd7, %rd9;
	@%p3 bra 	$L__BB14_6;
	shl.b64 	%rd23, %rd7, 2;
	add.s64 	%rd24, %rd3, %rd23;
	ld.global.nc.f32 	%f10, [%rd24];
	add.s64 	%rd25, %rd2, %rd23;
	ld.global.nc.f32 	%f11, [%rd25];
	sub.f32 	%f12, %f11, %f10;
	fma.rn.f32 	%f13, %f1, %f12, %f10;
	add.s64 	%rd26, %rd1, %rd23;
	st.global.f32 	[%rd26], %f13;
$L__BB14_6:
	add.s64 	%rd8, %rd7, %rd5;
	setp.ge.u64 	%p4, %rd8, %rd9;
	@%p4 bra 	$L__BB14_8;
	shl.b64 	%rd27, %rd8, 2;
	add.s64 	%rd28, %rd3, %rd27;
	ld.global.nc.f32 	%f14, [%rd28];
	add.s64 	%rd29, %rd2, %rd27;
	ld.global.nc.f32 	%f15, [%rd29];
	sub.f32 	%f16, %f15, %f14;
	fma.rn.f32 	%f17, %f1, %f16, %f14;
	add.s64 	%rd30, %rd1, %rd27;
	st.global.f32 	[%rd30], %f17;
$L__BB14_8:
	ret;

}
	// .globl	addcmul_float_kernel
.visible .entry addcmul_float_kernel(
	.param .u64 .ptr .align 1 addcmul_float_kernel_param_0,
	.param .u64 .ptr .align 1 addcmul_float_kernel_param_1,
	.param .u64 .ptr .align 1 addcmul_float_kernel_param_2,
	.param .u64 .ptr .align 1 addcmul_float_kernel_param_3,
	.param .f32 addcmul_float_kernel_param_4,
	.param .u64 addcmul_float_kernel_param_5
)
{
	.reg .pred 	%p<5>;
	.reg .b32 	%r<5>;
	.reg .b32 	%f<22>;
	.reg .b64 	%rd<37>;

	ld.param.u64 	%rd11, [addcmul_float_kernel_param_0];
	ld.param.u64 	%rd12, [addcmul_float_kernel_param_1];
	ld.param.u64 	%rd13, [addcmul_float_kernel_param_2];
	ld.param.u64 	%rd14, [addcmul_float_kernel_param_3];
	ld.param.f32 	%f1, [addcmul_float_kernel_param_4];
	ld.param.u64 	%rd10, [addcmul_float_kernel_param_5];
	cvta.to.global.u64 	%rd1, %rd11;
	cvta.to.global.u64 	%rd2, %rd14;
	cvta.to.global.u64 	%rd3, %rd13;
	cvta.to.global.u64 	%rd4, %rd12;
	mov.u32 	%r2, %ctaid.x;
	mov.u32 	%r1, %ntid.x;
	shl.b32 	%r3, %r1, 2;
	mul.wide.u32 	%rd15, %r3, %r2;
	mov.u32 	%r4, %tid.x;
	cvt.u64.u32 	%rd16, %r4;
	add.s64 	%rd5, %rd15, %rd16;
	setp.ge.u64 	%p1, %rd5, %rd10;
	@%p1 bra 	$L__BB15_2;
	shl.b64 	%rd17, %rd5, 2;
	add.s64 	%rd18, %rd4, %rd17;
	ld.global.nc.f32 	%f2, [%rd18];
	add.s64 	%rd19, %rd3, %rd17;
	ld.global.nc.f32 	%f3, [%rd19];
	mul.f32 	%f4, %f1, %f3;
	add.s64 	%rd20, %rd2, %rd17;
	ld.global.nc.f32 	%f5, [%rd20];
	fma.rn.f32 	%f6, %f4, %f5, %f2;
	add.s64 	%rd21, %rd1, %rd17;
	st.global.f32 	[%rd21], %f6;
$L__BB15_2:
	cvt.u64.u32 	%rd6, %r1;
	add.s64 	%rd7, %rd5, %rd6;
	setp.ge.u64 	%p2, %rd7, %rd10;
	@%p2 bra 	$L__BB15_4;
	shl.b64 	%rd22, %rd7, 2;
	add.s64 	%rd23, %rd4, %rd22;
	ld.global.nc.f32 	%f7, [%rd23];
	add.s64 	%rd24, %rd3, %rd22;
	ld.global.nc.f32 	%f8, [%rd24];
	mul.f32 	%f9, %f1, %f8;
	add.s64 	%rd25, %rd2, %rd22;
	ld.global.nc.f32 	%f10, [%rd25];
	fma.rn.f32 	%f11, %f9, %f10, %f7;
	add.s64 	%rd26, %rd1, %rd22;
	st.global.f32 	[%rd26], %f11;
$L__BB15_4:
	add.s64 	%rd8, %rd7, %rd6;
	setp.ge.u64 	%p3, %rd8, %rd10;
	@%p3 bra 	$L__BB15_6;
	shl.b64 	%rd27, %rd8, 2;
	add.s64 	%rd28, %rd4, %rd27;
	ld.global.nc.f32 	%f12, [%rd28];
	add.s64 	%rd29, %rd3, %rd27;
	ld.global.nc.f32 	%f13, [%rd29];
	mul.f32 	%f14, %f1, %f13;
	add.s64 	%rd30, %rd2, %rd27;
	ld.global.nc.f32 	%f15, [%rd30];
	fma.rn.f32 	%f16, %f14, %f15, %f12;
	add.s64 	%rd31, %rd1, %rd27;
	st.global.f32 	[%rd31], %f16;
$L__BB15_6:
	add.s64 	%rd9, %rd8, %rd6;
	setp.ge.u64 	%p4, %rd9, %rd10;
	@%p4 bra 	$L__BB15_8;
	shl.b64 	%rd32, %rd9, 2;
	add.s64 	%rd33, %rd4, %rd32;
	ld.global.nc.f32 	%f17, [%rd33];
	add.s64 	%rd34, %rd3, %rd32;
	ld.global.nc.f32 	%f18, [%rd34];
	mul.f32 	%f19, %f1, %f18;
	add.s64 	%rd35, %rd2, %rd32;
	ld.global.nc.f32 	%f20, [%rd35];
	fma.rn.f32 	%f21, %f19, %f20, %f17;
	add.s64 	%rd36, %rd1, %rd32;
	st.global.f32 	[%rd36], %f21;
$L__BB15_8:
	ret;

}
	// .globl	addcdiv_float_kernel
.visible .entry addcdiv_float_kernel(
	.param .u64 .ptr .align 1 addcdiv_float_kernel_param_0,
	.param .u64 .ptr .align 1 addcdiv_float_kernel_param_1,
	.param .u64 .ptr .align 1 addcdiv_float_kernel_param_2,
	.param .u64 .ptr .align 1 addcdiv_float_kernel_param_3,
	.param .f32 addcdiv_float_kernel_param_4,
	.param .u64 addcdiv_float_kernel_param_5
)
{
	.reg .pred 	%p<9>;
	.reg .b32 	%r<5>;
	.reg .b32 	%f<30>;
	.reg .b64 	%rd<53>;

	ld.param.u64 	%rd11, [addcdiv_float_kernel_param_0];
	ld.param.u64 	%rd12, [addcdiv_float_kernel_param_1];
	ld.param.u64 	%rd13, [addcdiv_float_kernel_param_2];
	ld.param.u64 	%rd14, [addcdiv_float_kernel_param_3];
	ld.param.f32 	%f5, [addcdiv_float_kernel_param_4];
	ld.param.u64 	%rd10, [addcdiv_float_kernel_param_5];
	cvta.to.global.u64 	%rd1, %rd13;
	cvta.to.global.u64 	%rd2, %rd11;
	cvta.to.global.u64 	%rd3, %rd12;
	cvta.to.global.u64 	%rd4, %rd14;
	mov.u32 	%r2, %ctaid.x;
	mov.u32 	%r1, %ntid.x;
	shl.b32 	%r3, %r1, 2;
	mul.wide.u32 	%rd15, %r3, %r2;
	mov.u32 	%r4, %tid.x;
	cvt.u64.u32 	%rd16, %r4;
	add.s64 	%rd5, %rd15, %rd16;
	setp.ge.u64 	%p1, %rd5, %rd10;
	@%p1 bra 	$L__BB16_4;
	shl.b64 	%rd17, %rd5, 2;
	add.s64 	%rd18, %rd4, %rd17;
	ld.global.nc.f32 	%f1, [%rd18];
	setp.eq.f32 	%p2, %f1, 0f00000000;
	@%p2 bra 	$L__BB16_3;
	add.s64 	%rd23, %rd3, %rd17;
	ld.global.nc.f32 	%f7, [%rd23];
	add.s64 	%rd24, %rd1, %rd17;
	ld.global.nc.f32 	%f8, [%rd24];
	mul.f32 	%f9, %f5, %f8;
	div.rn.f32 	%f10, %f9, %f1;
	add.f32 	%f11, %f7, %f10;
	add.s64 	%rd25, %rd2, %rd17;
	st.global.f32 	[%rd25], %f11;
	bra.uni 	$L__BB16_4;
$L__BB16_3:
	add.s64 	%rd20, %rd3, %rd17;
	ld.global.nc.f32 	%f6, [%rd20];
	add.s64 	%rd21, %rd2, %rd17;
	st.global.f32 	[%rd21], %f6;
$L__BB16_4:
	cvt.u64.u32 	%rd6, %r1;
	add.s64 	%rd7, %rd5, %rd6;
	setp.ge.u64 	%p3, %rd7, %rd10;
	@%p3 bra 	$L__BB16_8;
	shl.b64 	%rd26, %rd7, 2;
	add.s64 	%rd27, %rd4, %rd26;
	ld.global.nc.f32 	%f2, [%rd27];
	setp.neu.f32 	%p4, %f2, 0f00000000;
	@%p4 bra 	$L__BB16_7;
	add.s64 	%rd29, %rd3, %rd26;
	ld.global.nc.f32 	%f12, [%rd29];
	add.s64 	%rd30, %rd2, %rd26;
	st.global.f32 	[%rd30], %f12;
	bra.uni 	$L__BB16_8;
$L__BB16_7:
	add.s64 	%rd32, %rd3, %rd26;
	ld.global.nc.f32 	%f13, [%rd32];
	add.s64 	%rd33, %rd1, %rd26;
	ld.global.nc.f32 	%f14, [%rd33];
	mul.f32 	%f15, %f5, %f14;
	div.rn.f32 	%f16, %f15, %f2;
	add.f32 	%f17, %f13, %f16;
	add.s64 	%rd34, %rd2, %rd26;
	st.global.f32 	[%rd34], %f17;
$L__BB16_8:
	add.s64 	%rd8, %rd7, %rd6;
	setp.ge.u64 	%p5, %rd8, %rd10;
	@%p5 bra 	$L__BB16_12;
	shl.b64 	%rd35, %rd8, 2;
	add.s64 	%rd36, %rd4, %rd35;
	ld.global.nc.f32 	%f3, [%rd36];
	setp.neu.f32 	%p6, %f3, 0f00000000;
	@%p6 bra 	$L__BB16_11;
	add.s64 	%rd38, %rd3, %rd35;
	ld.global.nc.f32 	%f18, [%rd38];
	add.s64 	%rd39, %rd2, %rd35;
	st.global.f32 	[%rd39], %f18;
	bra.uni 	$L__BB16_12;
$L__BB16_11:
	add.s64 	%rd41, %rd3, %rd35;
	ld.global.nc.f32 	%f19, [%rd41];
	add.s64 	%rd42, %rd1, %rd35;
	ld.global.nc.f32 	%f20, [%rd42];
	mul.f32 	%f21, %f5, %f20;
	div.rn.f32 	%f22, %f21, %f3;
	add.f32 	%f23, %f19, %f22;
	add.s64 	%rd43, %rd2, %rd35;
	st.global.f32 	[%rd43], %f23;
$L__BB16_12:
	add.s64 	%rd9, %rd8, %rd6;
	setp.ge.u64 	%p7, %rd9, %rd10;
	@%p7 bra 	$L__BB16_16;
	shl.b64 	%rd44, %rd9, 2;
	add.s64 	%rd45, %rd4, %rd44;
	ld.global.nc.f32 	%f4, [%rd45];
	setp.neu.f32 	%p8, %f4, 0f00000000;
	@%p8 bra 	$L__BB16_15;
	add.s64 	%rd47, %rd3, %rd44;
	ld.global.nc.f32 	%f24, [%rd47];
	add.s64 	%rd48, %rd2, %rd44;
	st.global.f32 	[%rd48], %f24;
	bra.uni 	$L__BB16_16;
$L__BB16_15:
	add.s64 	%rd50, %rd3, %rd44;
	ld.global.nc.f32 	%f25, [%rd50];
	add.s64 	%rd51, %rd1, %rd44;
	ld.global.nc.f32 	%f26, [%rd51];
	mul.f32 	%f27, %f5, %f26;
	div.rn.f32 	%f28, %f27, %f4;
	add.f32 	%f29, %f25, %f28;
	add.s64 	%rd52, %rd2, %rd44;
	st.global.f32 	[%rd52], %f29;
$L__BB16_16:
	ret;

}
	// .globl	where_broadcast_float_kernel
.visible .entry where_broadcast_float_kernel(
	.param .u64 .ptr .align 1 where_broadcast_float_kernel_param_0,
	.param .u64 .ptr .align 1 where_broadcast_float_kernel_param_1,
	.param .u64 .ptr .align 1 where_broadcast_float_kernel_param_2,
	.param .u64 .ptr .align 1 where_broadcast_float_kernel_param_3,
	.param .u64 .ptr .align 1 where_broadcast_float_kernel_param_4,
	.param .u64 .ptr .align 1 where_broadcast_float_kernel_param_5,
	.param .u64 .ptr .align 1 where_broadcast_float_kernel_param_6,
	.param .u64 .ptr .align 1 where_broadcast_float_kernel_param_7,
	.param .u32 where_broadcast_float_kernel_param_8,
	.param .u64 where_broadcast_float_kernel_param_9
)
{
	.reg .pred 	%p<17>;
	.reg .b16 	%rs<3>;
	.reg .b32 	%r<60>;
	.reg .b32 	%f<5>;
	.reg .b64 	%rd<242>;

	ld.param.u64 	%rd98, [where_broadcast_float_kernel_param_4];
	ld.param.u64 	%rd99, [where_broadcast_float_kernel_param_5];
	ld.param.u64 	%rd100, [where_broadcast_float_kernel_param_6];
	ld.param.u64 	%rd101, [where_broadcast_float_kernel_param_7];
	ld.param.u32 	%r17, [where_broadcast_float_kernel_param_8];
	ld.param.u64 	%rd102, [where_broadcast_float_kernel_param_9];
	cvta.to.global.u64 	%rd1, %rd100;
	cvta.to.global.u64 	%rd2, %rd99;
	cvta.to.global.u64 	%rd3, %rd98;
	cvta.to.global.u64 	%rd4, %rd101;
	mov.u32 	%r18, %ctaid.x;
	mov.u32 	%r19, %ntid.x;
	mul.wide.u32 	%rd103, %r18, %r19;
	mov.u32 	%r20, %tid.x;
	cvt.u64.u32 	%rd104, %r20;
	add.s64 	%rd5, %rd103, %rd104;
	setp.ge.u64 	%p1, %rd5, %rd102;
	@%p1 bra 	$L__BB17_36;
	add.s32 	%r59, %r17, -1;
	setp.lt.s32 	%p2, %r59, 0;
	mov.b64 	%rd239, 0;
	mov.u64 	%rd240, %rd239;
	mov.u64 	%rd241, %rd239;
	@%p2 bra 	$L__BB17_32;
	and.b32  	%r2, %r17, 3;
	setp.lt.u32 	%p3, %r59, 3;
	mov.b64 	%rd241, 0;
	mov.u64 	%rd240, %rd241;
	mov.u64 	%rd239, %rd241;
	mov.u64 	%rd237, %rd5;
	@%p3 bra 	$L__BB17_18;
	add.s32 	%r57, %r17, -2;
	and.b32  	%r21, %r17, -4;
	neg.s32 	%r56, %r21;
	mov.b64 	%rd241, 0;
	mov.u64 	%rd237, %rd5;
$L__BB17_4:
	.pragma "nounroll";
	add.s32 	%r7, %r57, 1;
	mul.wide.u32 	%rd109, %r7, 8;
	add.s64 	%rd110, %rd4, %rd109;
	ld.global.nc.u64 	%rd10, [%rd110];
	or.b64  	%rd111, %rd237, %rd10;
	and.b64  	%rd112, %rd111, -4294967296;
	setp.ne.s64 	%p4, %rd112, 0;
	@%p4 bra 	$L__BB17_6;
	cvt.u32.u64 	%r22, %rd10;
	cvt.u32.u64 	%r23, %rd237;
	div.u32 	%r24, %r23, %r22;
	mul.lo.s32 	%r25, %r24, %r22;
	sub.s32 	%r26, %r23, %r25;
	cvt.u64.u32 	%rd212, %r24;
	cvt.u64.u32 	%rd213, %r26;
	bra.uni 	$L__BB17_7;
$L__BB17_6:
	div.u64 	%rd212, %rd237, %rd10;
	mul.lo.s64 	%rd113, %rd212, %rd10;
	sub.s64 	%rd213, %rd237, %rd113;
$L__BB17_7:
	add.s64 	%rd115, %rd3, %rd109;
	ld.global.nc.u64 	%rd116, [%rd115];
	mad.lo.s64 	%rd17, %rd116, %rd213, %rd239;
	add.s64 	%rd117, %rd2, %rd109;
	ld.global.nc.u64 	%rd118, [%rd117];
	mad.lo.s64 	%rd18, %rd118, %rd213, %rd240;
	add.s64 	%rd119, %rd1, %rd109;
	ld.global.nc.u64 	%rd120, [%rd119];
	mad.lo.s64 	%rd19, %rd120, %rd213, %rd241;
	add.s32 	%r8, %r57, -2;
	mul.wide.u32 	%rd121, %r57, 8;
	add.s64 	%rd122, %rd4, %rd121;
	ld.global.nc.u64 	%rd20, [%rd122];
	or.b64  	%rd123, %rd212, %rd20;
	and.b64  	%rd124, %rd123, -4294967296;
	setp.ne.s64 	%p5, %rd124, 0;
	@%p5 bra 	$L__BB17_9;
	cvt.u32.u64 	%r27, %rd20;
	cvt.u32.u64 	%r28, %rd212;
	div.u32 	%r29, %r28, %r27;
	mul.lo.s32 	%r30, %r29, %r27;
	sub.s32 	%r31, %r28, %r30;
	cvt.u64.u32 	%rd214, %r29;
	cvt.u64.u32 	%rd215, %r31;
	bra.uni 	$L__BB17_10;
$L__BB17_9:
	div.u64 	%rd214, %rd212, %rd20;
	mul.lo.s64 	%rd125, %rd214, %rd20;
	sub.s64 	%rd215, %rd212, %rd125;
$L__BB17_10:
	mul.wide.u32 	%rd126, %r57, 8;
	add.s64 	%rd127, %rd3, %rd126;
	ld.global.nc.u64 	%rd128, [%rd127];
	mad.lo.s64 	%rd27, %rd128, %rd215, %rd17;
	add.s64 	%rd129, %rd2, %rd126;
	ld.global.nc.u64 	%rd130, [%rd129];
	mad.lo.s64 	%rd28, %rd130, %rd215, %rd18;
	add.s64 	%rd131, %rd1, %rd126;
	ld.global.nc.u64 	%rd132, [%rd131];
	mad.lo.s64 	%rd29, %rd132, %rd215, %rd19;
	add.s32 	%r9, %r57, -1;
	mul.wide.u32 	%rd133, %r9, 8;
	add.s64 	%rd134, %rd4, %rd133;
	ld.global.nc.u64 	%rd30, [%rd134];
	or.b64  	%rd135, %rd214, %rd30;
	and.b64  	%rd136, %rd135, -4294967296;
	setp.ne.s64 	%p6, %rd136, 0;
	@%p6 bra 	$L__BB17_12;
	cvt.u32.u64 	%r32, %rd30;
	cvt.u32.u64 	%r33, %rd214;
	div.u32 	%r34, %r33, %r32;
	mul.lo.s32 	%r35, %r34, %r32;
	sub.s32 	%r36, %r33, %r35;
	cvt.u64.u32 	%rd216, %r34;
	cvt.u64.u32 	%rd217, %r36;
	bra.uni 	$L__BB17_13;
$L__BB17_12:
	div.u64 	%rd216, %rd214, %rd30;
	mul.lo.s64 	%rd137, %rd216, %rd30;
	sub.s64 	%rd217, %rd214, %rd137;
$L__BB17_13:
	add.s64 	%rd139, %rd3, %rd133;
	ld.global.nc.u64 	%rd140, [%rd139];
	mad.lo.s64 	%rd37, %rd140, %rd217, %rd27;
	add.s64 	%rd141, %rd2, %rd133;
	ld.global.nc.u64 	%rd142, [%rd141];
	mad.lo.s64 	%rd38, %rd142, %rd217, %rd28;
	add.s64 	%rd143, %rd1, %rd133;
	ld.global.nc.u64 	%rd144, [%rd143];
	mad.lo.s64 	%rd39, %rd144, %rd217, %rd29;
	mul.wide.u32 	%rd145, %r8, 8;
	add.s64 	%rd146, %rd4, %rd145;
	ld.global.nc.u64 	%rd40, [%rd146];
	or.b64  	%rd147, %rd216, %rd40;
	and.b64  	%rd148, %rd147, -4294967296;
	setp.ne.s64 	%p7, %rd148, 0;
	@%p7 bra 	$L__BB17_15;
	cvt.u32.u64 	%r37, %rd40;
	cvt.u32.u64 	%r38, %rd216;
	div.u32 	%r39, %r38, %r37;
	mul.lo.s32 	%r40, %r39, %r37;
	sub.s32 	%r41, %r38, %r40;
	cvt.u64.u32 	%rd237, %r39;
	cvt.u64.u32 	%rd219, %r41;
	bra.uni 	$L__BB17_16;
$L__BB17_15:
	div.u64 	%rd237, %rd216, %rd40;
	mul.lo.s64 	%rd149, %rd237, %rd40;
	sub.s64 	%rd219, %rd216, %rd149;
$L__BB17_16:
	add.s64 	%rd151, %rd3, %rd145;
	ld.global.nc.u64 	%rd152, [%rd151];
	mad.lo.s64 	%rd239, %rd152, %rd219, %rd37;
	add.s64 	%rd153, %rd2, %rd145;
	ld.global.nc.u64 	%rd154, [%rd153];
	mad.lo.s64 	%rd240, %rd154, %rd219, %rd38;
	add.s64 	%rd155, %rd1, %rd145;
	ld.global.nc.u64 	%rd156, [%rd155];
	mad.lo.s64 	%rd241, %rd156, %rd219, %rd39;
	add.s32 	%r57, %r57, -4;
	add.s32 	%r56, %r56, 4;
	setp.ne.s32 	%p8, %r56, 0;
	@%p8 bra 	$L__BB17_4;
	add.s32 	%r59, %r57, 1;
$L__BB17_18:
	setp.eq.s32 	%p9, %r2, 0;
	@%p9 bra 	$L__BB17_32;
	setp.eq.s32 	%p10, %r2, 1;
	@%p10 bra 	$L__BB17_27;
	mul.wide.u32 	%rd158, %r59, 8;
	add.s64 	%rd159, %rd4, %rd158;
	ld.global.nc.u64 	%rd57, [%rd159];
	or.b64  	%rd160, %rd237, %rd57;
	and.b64  	%rd161, %rd160, -4294967296;
	setp.ne.s64 	%p11, %rd161, 0;
	@%p11 bra 	$L__BB17_22;
	cvt.u32.u64 	%r42, %rd57;
	cvt.u32.u64 	%r43, %rd237;
	div.u32 	%r44, %r43, %r42;
	mul.lo.s32 	%r45, %r44, %r42;
	sub.s32 	%r46, %r43, %r45;
	cvt.u64.u32 	%rd227, %r44;
	cvt.u64.u32 	%rd228, %r46;
	bra.uni 	$L__BB17_23;
$L__BB17_22:
	div.u64 	%rd227, %rd237, %rd57;
	mul.lo.s64 	%rd162, %rd227, %rd57;
	sub.s64 	%rd228, %rd237, %rd162;
$L__BB17_23:
	add.s64 	%rd164, %rd3, %rd158;
	ld.global.nc.u64 	%rd165, [%rd164];
	mad.lo.s64 	%rd64, %rd165, %rd228, %rd239;
	add.s64 	%rd166, %rd2, %rd158;
	ld.global.nc.u64 	%rd167, [%rd166];
	mad.lo.s64 	%rd65, %rd167, %rd228, %rd240;
	add.s64 	%rd168, %rd1, %rd158;
	ld.global.nc.u64 	%rd169, [%rd168];
	mad.lo.s64 	%rd66, %rd169, %rd228, %rd241;
	add.s32 	%r14, %r59, -1;
	mul.wide.u32 	%rd170, %r14, 8;
	add.s64 	%rd171, %rd4, %rd170;
	ld.global.nc.u64 	%rd67, [%rd171];
	or.b64  	%rd172, %rd227, %rd67;
	and.b64  	%rd173, %rd172, -4294967296;
	setp.ne.s64 	%p12, %rd173, 0;
	@%p12 bra 	$L__BB17_25;
	cvt.u32.u64 	%r47, %rd67;
	cvt.u32.u64 	%r48, %rd227;
	div.u32 	%r49, %r48, %r47;
	mul.lo.s32 	%r50, %r49, %r47;
	sub.s32 	%r51, %r48, %r50;
	cvt.u64.u32 	%rd237, %r49;
	cvt.u64.u32 	%rd230, %r51;
	bra.uni 	$L__BB17_26;
$L__BB17_25:
	div.u64 	%rd237, %rd227, %rd67;
	mul.lo.s64 	%rd174, %rd237, %rd67;
	sub.s64 	%rd230, %rd227, %rd174;
$L__BB17_26:
	add.s64 	%rd176, %rd3, %rd170;
	ld.global.nc.u64 	%rd177, [%rd176];
	mad.lo.s64 	%rd239, %rd177, %rd230, %rd64;
	add.s64 	%rd178, %rd2, %rd170;
	ld.global.nc.u64 	%rd179, [%rd178];
	mad.lo.s64 	%rd240, %rd179, %rd230, %rd65;
	add.s64 	%rd180, %rd1, %rd170;
	ld.global.nc.u64 	%rd181, [%rd180];
	mad.lo.s64 	%rd241, %rd181, %rd230, %rd66;
	add.s32 	%r59, %r59, -2;
$L__BB17_27:
	and.b32  	%r52, %r17, 1;
	setp.eq.b32 	%p13, %r52, 1;
	not.pred 	%p14, %p13;
	@%p14 bra 	$L__BB17_32;
	mul.wide.u32 	%rd182, %r59, 8;
	add.s64 	%rd183, %rd4, %rd182;
	ld.global.nc.u64 	%rd84, [%rd183];
	or.b64  	%rd184, %rd237, %rd84;
	and.b64  	%rd185, %rd184, -4294967296;
	setp.ne.s64 	%p15, %rd185, 0;
	@%p15 bra 	$L__BB17_30;
	cvt.u32.u64 	%r53, %rd84;
	cvt.u32.u64 	%r54, %rd237;
	rem.u32 	%r55, %r54, %r53;
	cvt.u64.u32 	%rd238, %r55;
	bra.uni 	$L__BB17_31;
$L__BB17_30:
	rem.u64 	%rd238, %rd237, %rd84;
$L__BB17_31:
	add.s64 	%rd187, %rd3, %rd182;
	ld.global.nc.u64 	%rd188, [%rd187];
	mad.lo.s64 	%rd239, %rd188, %rd238, %rd239;
	add.s64 	%rd189, %rd2, %rd182;
	ld.global.nc.u64 	%rd190, [%rd189];
	mad.lo.s64 	%rd240, %rd190, %rd238, %rd240;
	add.s64 	%rd191, %rd1, %rd182;
	ld.global.nc.u64 	%rd192, [%rd191];
	mad.lo.s64 	%rd241, %rd192, %rd238, %rd241;
$L__BB17_32:
	ld.param.u64 	%rd205, [where_broadcast_float_kernel_param_1];
	cvta.to.global.u64 	%rd193, %rd205;
	add.s64 	%rd194, %rd193, %rd239;
	ld.global.nc.u8 	%rs1, [%rd194];
	cvt.u16.u8 	%rs2, %rs1;
	setp.eq.s16 	%p16, %rs2, 0;
	@%p16 bra 	$L__BB17_34;
	ld.param.u64 	%rd206, [where_broadcast_float_kernel_param_2];
	cvta.to.global.u64 	%rd195, %rd206;
	shl.b64 	%rd196, %rd240, 2;
	add.s64 	%rd197, %rd195, %rd196;
	ld.global.nc.f32 	%f4, [%rd197];
	bra.uni 	$L__BB17_35;
$L__BB17_34:
	ld.param.u64 	%rd207, [where_broadcast_float_kernel_param_3];
	cvta.to.global.u64 	%rd198, %rd207;
	shl.b64 	%rd199, %rd241, 2;
	add.s64 	%rd200, %rd198, %rd199;
	ld.global.nc.f32 	%f4, [%rd200];
$L__BB17_35:
	ld.param.u64 	%rd204, [where_broadcast_float_kernel_param_0];
	cvta.to.global.u64 	%rd201, %rd204;
	shl.b64 	%rd202, %rd5, 2;
	add.s64 	%rd203, %rd201, %rd202;
	st.global.f32 	[%rd203], %f4;
$L__BB17_36:
	ret;

}
	// .globl	nan_to_num_float_kernel
.visible .entry nan_to_num_float_kernel(
	.param .u64 .ptr .align 1 nan_to_num_float_kernel_param_0,
	.param .u64 .ptr .align 1 nan_to_num_float_kernel_param_1,
	.param .f32 nan_to_num_float_kernel_param_2,
	.param .f32 nan_to_num_float_kernel_param_3,
	.param .f32 nan_to_num_float_kernel_param_4,
	.param .u64 nan_to_num_float_kernel_param_5
)
{
	.reg .pred 	%p<17>;
	.reg .b32 	%r<5>;
	.reg .b32 	%f<16>;
	.reg .b64 	%rd<45>;

	ld.param.u64 	%rd9, [nan_to_num_float_kernel_param_0];
	ld.param.u64 	%rd10, [nan_to_num_float_kernel_param_1];
	ld.param.f32 	%f9, [nan_to_num_float_kernel_param_2];
	ld.param.f32 	%f10, [nan_to_num_float_kernel_param_3];
	ld.param.f32 	%f11, [nan_to_num_float_kernel_param_4];
	ld.param.u64 	%rd8, [nan_to_num_float_kernel_param_5];
	cvta.to.global.u64 	%rd1, %rd9;
	cvta.to.global.u64 	%rd2, %rd10;
	mov.u32 	%r2, %ctaid.x;
	mov.u32 	%r1, %ntid.x;
	shl.b32 	%r3, %r1, 2;
	mul.wide.u32 	%rd11, %r3, %r2;
	mov.u32 	%r4, %tid.x;
	cvt.u64.u32 	%rd12, %r4;
	add.s64 	%rd3, %rd11, %rd12;
	setp.ge.u64 	%p1, %rd3, %rd8;
	@%p1 bra 	$L__BB18_6;
	shl.b64 	%rd13, %rd3, 2;
	add.s64 	%rd14, %rd2, %rd13;
	ld.global.nc.f32 	%f1, [%rd14];
	abs.f32 	%f2, %f1;
	setp.num.f32 	%p2, %f2, %f2;
	@%p2 bra 	$L__BB18_3;
	add.s64 	%rd16, %rd1, %rd13;
	st.global.f32 	[%rd16], %f9;
	bra.uni 	$L__BB18_6;
$L__BB18_3:
	setp.neu.f32 	%p3, %f2, 0f7F800000;
	@%p3 bra 	$L__BB18_5;
	setp.gt.f32 	%p4, %f1, 0f00000000;
	selp.f32 	%f12, %f10, %f11, %p4;
	add.s64 	%rd18, %rd1, %rd13;
	st.global.f32 	[%rd18], %f12;
	bra.uni 	$L__BB18_6;
$L__BB18_5:
	add.s64 	%rd20, %rd1, %rd13;
	st.global.f32 	[%rd20], %f1;
$L__BB18_6:
	cvt.u64.u32 	%rd4, %r1;
	add.s64 	%rd5, %rd3, %rd4;
	setp.ge.u64 	%p5, %rd5, %rd8;
	@%p5 bra 	$L__BB18_12;
	shl.b64 	%rd21, %rd5, 2;
	add.s64 	%rd22, %rd2, %rd21;
	ld.global.nc.f32 	%f3, [%rd22];
	abs.f32 	%f4, %f3;
	setp.num.f32 	%p6, %f4, %f4;
	@%p6 bra 	$L__BB18_9;
	add.s64 	%rd24, %rd1, %rd21;
	st.global.f32 	[%rd24], %f9;
	bra.uni 	$L__BB18_12;
$L__BB18_9:
	setp.neu.f32 	%p7, %f4, 0f7F800000;
	@%p7 bra 	$L__BB18_11;
	setp.gt.f32 	%p8, %f3, 0f00000000;
	selp.f32 	%f13, %f10, %f11, %p8;
	add.s64 	%rd26, %rd1, %rd21;
	st.global.f32 	[%rd26], %f13;
	bra.uni 	$L__BB18_12;
$L__BB18_11:
	add.s64 	%rd28, %rd1, %rd21;
	st.global.f32 	[%rd28], %f3;
$L__BB18_12:
	add.s64 	%rd6, %rd5, %rd4;
	setp.ge.u64 	%p9, %rd6, %rd8;
	@%p9 bra 	$L__BB18_18;
	shl.b64 	%rd29, %rd6, 2;
	add.s64 	%rd30, %rd2, %rd29;
	ld.global.nc.f32 	%f5, [%rd30];
	abs.f32 	%f6, %f5;
	setp.num.f32 	%p10, %f6, %f6;
	@%p10 bra 	$L__BB18_15;
	add.s64 	%rd32, %rd1, %rd29;
	st.global.f32 	[%rd32], %f9;
	bra.uni 	$L__BB18_18;
$L__BB18_15:
	setp.neu.f32 	%p11, %f6, 0f7F800000;
	@%p11 bra 	$L__BB18_17;
	setp.gt.f32 	%p12, %f5, 0f00000000;
	selp.f32 	%f14, %f10, %f11, %p12;
	add.s64 	%rd34, %rd1, %rd29;
	st.global.f32 	[%rd34], %f14;
	bra.uni 	$L__BB18_18;
$L__BB18_17:
	add.s64 	%rd36, %rd1, %rd29;
	st.global.f32 	[%rd36], %f5;
$L__BB18_18:
	add.s64 	%rd7, %rd6, %rd4;
	setp.ge.u64 	%p13, %rd7, %rd8;
	@%p13 bra 	$L__BB18_24;
	shl.b64 	%rd37, %rd7, 2;
	add.s64 	%rd38, %rd2, %rd37;
	ld.global.nc.f32 	%f7, [%rd38];
	abs.f32 	%f8, %f7;
	setp.num.f32 	%p14, %f8, %f8;
	@%p14 bra 	$L__BB18_21;
	add.s64 	%rd40, %rd1, %rd37;
	st.global.f32 	[%rd40], %f9;
	bra.uni 	$L__BB18_24;
$L__BB18_21:
	setp.neu.f32 	%p15, %f8, 0f7F800000;
	@%p15 bra 	$L__BB18_23;
	setp.gt.f32 	%p16, %f7, 0f00000000;
	selp.f32 	%f15, %f10, %f11, %p16;
	add.s64 	%rd42, %rd1, %rd37;
	st.global.f32 	[%rd42], %f15;
	bra.uni 	$L__BB18_24;
$L__BB18_23:
	add.s64 	%rd44, %rd1, %rd37;
	st.global.f32 	[%rd44], %f7;
$L__BB18_24:
	ret;

}


// ===== COMPILED SASS (sm_100) =====

	.target	sm_100

	.elftype	@"ET_EXEC"


//--------------------- .note.nv.tkinfo           --------------------------
	.section	.note.nv.tkinfo,"",@"SHT_NOTE"
	.sectionflags	@"SHF_NOTE_NV_TKINFO"
	.tkinfo
        /*0018*/ 	.word	0x00000002
        /*0030*/ 	.string	""
        /*0030*/ 	.string	"ptxas"
        /*0030*/ 	.string	"Cuda compilation tools, release 13.0, V13.0.88"
        /*0030*/ 	.string	"Build cuda_13.0.r13.0/compiler.36424714_0"
        /*0030*/ 	.string	"-arch sm_100 -m 64 "



//--------------------- .note.nv.cuinfo           --------------------------
	.section	.note.nv.cuinfo,"",@"SHT_NOTE"
	.sectionflags	@"SHF_NOTE_NV_CUINFO"
        /*0018*/ 	.short	0x0002
        /*001a*/ 	.short	0x0064
        /*001c*/ 	.short	0x0082
	.zero		2


//--------------------- .nv.info                  --------------------------
	.section	.nv.info,"",@"SHT_CUDA_INFO"
	.align	4


	//----- nvinfo : EIATTR_REGCOUNT
	.align		4
        /*0000*/ 	.byte	0x04, 0x2f
        /*0002*/ 	.short	(.L_1 - .L_0)
	.align		4
.L_0:
        /*0004*/ 	.word	index@(where_float_kernel)
        /*0008*/ 	.word	0x00000014


	//----- nvinfo : EIATTR_FRAME_SIZE
	.align		4
.L_1:
        /*000c*/ 	.byte	0x04, 0x11
        /*000e*/ 	.short	(.L_3 - .L_2)
	.align		4
.L_2:
        /*0010*/ 	.word	index@(where_float_kernel)
        /*0014*/ 	.word	0x00000000


	//----- nvinfo : EIATTR_REGCOUNT
	.align		4
.L_3:
        /*0018*/ 	.byte	0x04, 0x2f
        /*001a*/ 	.short	(.L_5 - .L_4)
	.align		4
.L_4:
        /*001c*/ 	.word	index@(where_scalar_x_float_kernel)
        /*0020*/ 	.word	0x00000014


	//----- nvinfo : EIATTR_FRAME_SIZE
	.align		4
.L_5:
        /*0024*/ 	.byte	0x04, 0x11
        /*0026*/ 	.short	(.L_7 - .L_6)
	.align		4
.L_6:
        /*0028*/ 	.word	index@(where_scalar_x_float_kernel)
        /*002c*/ 	.word	0x00000000


	//----- nvinfo : EIATTR_REGCOUNT
	.align		4
.L_7:
        /*0030*/ 	.byte	0x04, 0x2f
        /*0032*/ 	.short	(.L_9 - .L_8)
	.align		4
.L_8:
        /*0034*/ 	.word	index@(where_scalar_y_float_kernel)
        /*0038*/ 	.word	0x00000014


	//----- nvinfo : EIATTR_FRAME_SIZE
	.align		4
.L_9:
        /*003c*/ 	.byte	0x04, 0x11
        /*003e*/ 	.short	(.L_11 - .L_10)
	.align		4
.L_10:
        /*0040*/ 	.word	index@(where_scalar_y_float_kernel)
        /*0044*/ 	.word	0x00000000


	//----- nvinfo : EIATTR_REGCOUNT
	.align		4
.L_11:
        /*0048*/ 	.byte	0x04, 0x2f
        /*004a*/ 	.short	(.L_13 - .L_12)
	.align		4
.L_12:
        /*004c*/ 	.word	index@(where_scalar_xy_float_kernel)
        /*0050*/ 	.word	0x0000001a


	//----- nvinfo : EIATTR_FRAME_SIZE
	.align		4
.L_13:
        /*0054*/ 	.byte	0x04, 0x11
        /*0056*/ 	.short	(.L_15 - .L_14)
	.align		4
.L_14:
        /*0058*/ 	.word	index@(where_scalar_xy_float_kernel)
        /*005c*/ 	.word	0x00000000


	//----- nvinfo : EIATTR_REGCOUNT
	.align		4
.L_15:
        /*0060*/ 	.byte	0x04, 0x2f
        /*0062*/ 	.short	(.L_17 - .L_16)
	.align		4
.L_16:
        /*0064*/ 	.word	index@(where_half_kernel)
        /*0068*/ 	.word	0x00000014


	//----- nvinfo : EIATTR_FRAME_SIZE
	.align		4
.L_17:
        /*006c*/ 	.byte	0x04, 0x11
        /*006e*/ 	.short	(.L_19 - .L_18)
	.align		4
.L_18:
        /*0070*/ 	.word	index@(where_half_kernel)
        /*0074*/ 	.word	0x00000000


	//----- nvinfo : EIATTR_REGCOUNT
	.align		4
.L_19:
        /*0078*/ 	.byte	0x04, 0x2f
        /*007a*/ 	.short	(.L_21 - .L_20)
	.align		4
.L_20:
        /*007c*/ 	.word	index@(where_int32_kernel)
        /*0080*/ 	.word	0x00000014


	//----- nvinfo : EIATTR_FRAME_SIZE
	.align		4
.L_21:
        /*0084*/ 	.byte	0x04, 0x11
        /*0086*/ 	.short	(.L_23 - .L_22)
	.align		4
.L_22:
        /*0088*/ 	.word	index@(where_int32_kernel)
        /*008c*/ 	.word	0x00000000


	//----- nvinfo : EIATTR_REGCOUNT
	.align		4
.L_23:
        /*0090*/ 	.byte	0x04, 0x2f
        /*0092*/ 	.short	(.L_25 - .L_24)
	.align		4
.L_24:
        /*0094*/ 	.word	index@(where_scalar_int32_kernel)
        /*0098*/ 	.word	0x0000001a


	//----- nvinfo : EIATTR_FRAME_SIZE
	.align		4
.L_25:
        /*009c*/ 	.byte	0x04, 0x11
        /*009e*/ 	.short	(.L_27 - .L_26)
	.align		4
.L_26:
        /*00a0*/ 	.word	index@(where_scalar_int32_kernel)
        /*00a4*/ 	.word	0x00000000


	//----- nvinfo : EIATTR_REGCOUNT
	.align		4
.L_27:
        /*00a8*/ 	.byte	0x04, 0x2f
        /*00aa*/ 	.short	(.L_29 - .L_28)
	.align		4
.L_28:
        /*00ac*/ 	.word	index@(clamp_float_kernel)
        /*00b0*/ 	.word	0x00000014


	//----- nvinfo : EIATTR_FRAME_SIZE
	.align		4
.L_29:
        /*00b4*/ 	.byte	0x04, 0x11
        /*00b6*/ 	.short	(.L_31 - .L_30)
	.align		4
.L_30:
        /*00b8*/ 	.word	index@(clamp_float_kernel)
        /*00bc*/ 	.word	0x00000000


	//----- nvinfo : EIATTR_REGCOUNT
	.align		4
.L_31:
        /*00c0*/ 	.byte	0x04, 0x2f
        /*00c2*/ 	.short	(.L_33 - .L_32)
	.align		4
.L_32:
        /*00c4*/ 	.word	index@(clamp_scalar_float_kernel)
        /*00c8*/ 	.word	0x00000020


	//----- nvinfo : EIATTR_FRAME_SIZE
	.align		4
.L_33:
        /*00cc*/ 	.byte	0x04, 0x11
        /*00ce*/ 	.short	(.L_35 - .L_34)
	.align		4
.L_34:
        /*00d0*/ 	.word	index@(clamp_scalar_float_kernel)
        /*00d4*/ 	.word	0x00000000


	//----- nvinfo : EIATTR_REGCOUNT
	.align		4
.L_35:
        /*00d8*/ 	.byte	0x04, 0x2f
        /*00da*/ 	.short	(.L_37 - .L_36)
	.align		4
.L_36:
        /*00dc*/ 	.word	index@(clamp_min_float_kernel)
        /*00e0*/ 	.word	0x0000001c


	//----- nvinfo : EIATTR_FRAME_SIZE
	.align		4
.L_37:
        /*00e4*/ 	.byte	0x04, 0x11
        /*00e6*/ 	.short	(.L_39 - .L_38)
	.align		4
.L_38:
        /*00e8*/ 	.word	index@(clamp_min_float_kernel)
        /*00ec*/ 	.word	0x00000000


	//----- nvinfo : EIATTR_REGCOUNT
	.align		4
.L_39:
        /*00f0*/ 	.byte	0x04, 0x2f
        /*00f2*/ 	.short	(.L_41 - .L_40)
	.align		4
.L_40:
        /*00f4*/ 	.word	index@(clamp_max_float_kernel)
        /*00f8*/ 	.word	0x0000001c


	//----- nvinfo : EIATTR_FRAME_SIZE
	.align		4
.L_41:
        /*00fc*/ 	.byte	0x04, 0x11
        /*00fe*/ 	.short	(.L_43 - .L_42)
	.align		4
.L_42:
        /*0100*/ 	.word	index@(clamp_max_float_kernel)
        /*0104*/ 	.word	0x00000000


	//----- nvinfo : EIATTR_REGCOUNT
	.align		4
.L_43:
        /*0108*/ 	.byte	0x04, 0x2f
        /*010a*/ 	.short	(.L_45 - .L_44)
	.align		4
.L_44:
        /*010c*/ 	.word	index@(clamp_scalar_half_kernel)
        /*0110*/ 	.word	0x0000001e


	//----- nvinfo : EIATTR_FRAME_SIZE
	.align		4
.L_45:
        /*0114*/ 	.byte	0x04, 0x11
        /*0116*/ 	.short	(.L_47 - .L_46)
	.align		4
.L_46:
        /*0118*/ 	.word	index@(clamp_scalar_half_kernel)
        /*011c*/ 	.word	0x00000000


	//----- nvinfo : EIATTR_REGCOUNT
	.align		4
.L_47:
        /*0120*/ 	.byte	0x04, 0x2f
        /*0122*/ 	.short	(.L_49 - .L_48)
	.align		4
.L_48:
        /*0124*/ 	.word	index@(clamp_scalar_int32_kernel)
        /*0128*/ 	.word	0x00000020


	//----- nvinfo : EIATTR_FRAME_SIZE
	.align		4
.L_49:
        /*012c*/ 	.byte	0x04, 0x11
        /*012e*/ 	.short	(.L_51 - .L_50)
	.align		4
.L_50:
        /*0130*/ 	.word	index@(clamp_scalar_int32_kernel)
        /*0134*/ 	.word	0x00000000


	//----- nvinfo : EIATTR_REGCOUNT
	.align		4
.L_51:
        /*0138*/ 	.byte	0x04, 0x2f
        /*013a*/ 	.short	(.L_53 - .L_52)
	.align		4
.L_52:
        /*013c*/ 	.word	index@(lerp_float_kernel)
        /*0140*/ 	.word	0x00000014


	//----- nvinfo : EIATTR_FRAME_SIZE
	.align		4
.L_53:
        /*0144*/ 	.byte	0x04, 0x11
        /*0146*/ 	.short	(.L_55 - .L_54)
	.align		4
.L_54:
        /*0148*/ 	.word	index@(lerp_float_kernel)
        /*014c*/ 	.word	0x00000000


	//----- nvinfo : EIATTR_REGCOUNT
	.align		4
.L_55:
        /*0150*/ 	.byte	0x04, 0x2f
        /*0152*/ 	.short	(.L_57 - .L_56)
	.align		4
.L_56:
        /*0154*/ 	.word	index@(lerp_scalar_t_float_kernel)
        /*0158*/ 	.word	0x0000001e


	//----- nvinfo : EIATTR_FRAME_SIZE
	.align		4
.L_57:
        /*015c*/ 	.byte	0x04, 0x11
        /*015e*/ 	.short	(.L_59 - .L_58)
	.align		4
.L_58:
        /*0160*/ 	.word	index@(lerp_scalar_t_float_kernel)
        /*0164*/ 	.word	0x00000000


	//----- nvinfo : EIATTR_REGCOUNT
	.align		4
.L_59:
        /*0168*/ 	.byte	0x04, 0x2f
        /*016a*/ 	.short	(.L_61 - .L_60)
	.align		4
.L_60:
        /*016c*/ 	.word	index@(addcmul_float_kernel)
        /*0170*/ 	.word	0x00000014


	//----- nvinfo : EIATTR_FRAME_SIZE
	.align		4
.L_61:
        /*0174*/ 	.byte	0x04, 0x11
        /*0176*/ 	.short	(.L_63 - .L_62)
	.align		4
.L_62:
        /*0178*/ 	.word	index@(addcmul_float_kernel)
        /*017c*/ 	.word	0x00000000


	//----- nvinfo : EIATTR_REGCOUNT
	.align		4
.L_63:
        /*0180*/ 	.byte	0x04, 0x2f
        /*0182*/ 	.short	(.L_65 - .L_64)
	.align		4
.L_64:
        /*0184*/ 	.word	index@(addcdiv_float_kernel)
        /*0188*/ 	.word	0x00000013


	//----- nvinfo : EIATTR_FRAME_SIZE
	.align		4
.L_65:
        /*018c*/ 	.byte	0x04, 0x11
        /*018e*/ 	.short	(.L_67 - .L_66)
	.align		4
.L_66:
        /*0190*/ 	.word	index@($__internal_2_$__cuda_sm3x_div_rn_noftz_f32_slowpath)
        /*0194*/ 	.word	0x00000000


	//----- nvinfo : EIATTR_FRAME_SIZE
	.align		4
.L_67:
        /*0198*/ 	.byte	0x04, 0x11
        /*019a*/ 	.short	(.L_69 - .L_68)
	.align		4
.L_68:
        /*019c*/ 	.word	index@(addcdiv_float_kernel)
        /*01a0*/ 	.word	0x00000000


	//----- nvinfo : EIATTR_REGCOUNT
	.align		4
.L_69:
        /*01a4*/ 	.byte	0x04, 0x2f
        /*01a6*/ 	.short	(.L_71 - .L_70)
	.align		4
.L_70:
        /*01a8*/ 	.word	index@(where_broadcast_float_kernel)
        /*01ac*/ 	.word	0x0000002a


	//----- nvinfo : EIATTR_FRAME_SIZE
	.align		4
.L_71:
        /*01b0*/ 	.byte	0x04, 0x11
        /*01b2*/ 	.short	(.L_73 - .L_72)
	.align		4
.L_72:
        /*01b4*/ 	.word	index@($__internal_1_$__cuda_sm20_rem_u64)
        /*01b8*/ 	.word	0x00000000


	//----- nvinfo : EIATTR_FRAME_SIZE
	.align		4
.L_73:
        /*01bc*/ 	.byte	0x04, 0x11
        /*01be*/ 	.short	(.L_75 - .L_74)
	.align		4
.L_74:
        /*01c0*/ 	.word	index@($__internal_0_$__cuda_sm20_div_u64)
        /*01c4*/ 	.word	0x00000000


	//----- nvinfo : EIATTR_FRAME_SIZE
	.align		4
.L_75:
        /*01c8*/ 	.byte	0x04, 0x11
        /*01ca*/ 	.short	(.L_77 - .L_76)
	.align		4
.L_76:
        /*01cc*/ 	.word	index@(where_broadcast_float_kernel)
        /*01d0*/ 	.word	0x00000000


	//----- nvinfo : EIATTR_REGCOUNT
	.align		4
.L_77:
        /*01d4*/ 	.byte	0x04, 0x2f
        /*01d6*/ 	.short	(.L_79 - .L_78)
	.align		4
.L_78:
        /*01d8*/ 	.word	index@(nan_to_num_float_kernel)
        /*01dc*/ 	.word	0x00000010


	//----- nvinfo : EIATTR_FRAME_SIZE
	.align		4
.L_79:
        /*01e0*/ 	.byte	0x04, 0x11
        /*01e2*/ 	.short	(.L_81 - .L_80)
	.align		4
.L_80:
        /*01e4*/ 	.word	index@(nan_to_num_float_kernel)
        /*01e8*/ 	.word	0x00000000


	//----- nvinfo : EIATTR_MIN_STACK_SIZE
	.align		4
.L_81:
        /*01ec*/ 	.byte	0x04, 0x12
        /*01ee*/ 	.short	(.L_83 - .L_82)
	.align		4
.L_82:
        /*01f0*/ 	.word	index@(nan_to_num_float_kernel)
        /*01f4*/ 	.word	0x00000000


	//----- nvinfo : EIATTR_MIN_STACK_SIZE
	.align		4
.L_83:
        /*01f8*/ 	.byte	0x04, 0x12
        /*01fa*/ 	.short	(.L_85 - .L_84)
	.align		4
.L_84:
        /*01fc*/ 	.word	index@(where_broadcast_float_kernel)
        /*0200*/ 	.word	0x00000000


	//----- nvinfo : EIATTR_MIN_STACK_SIZE
	.align		4
.L_85:
        /*0204*/ 	.byte	0x04, 0x12
        /*0206*/ 	.short	(.L_87 - .L_86)
	.align		4
.L_86:
        /*0208*/ 	.word	index@(addcdiv_float_kernel)
        /*020c*/ 	.word	0x00000000


	//----- nvinfo : EIATTR_MIN_STACK_SIZE
	.align		4
.L_87:
        /*0210*/ 	.byte	0x04, 0x12
        /*0212*/ 	.short	(.L_89 - .L_88)
	.align		4
.L_88:
        /*0214*/ 	.word	index@(addcmul_float_kernel)
        /*0218*/ 	.word	0x00000000


	//----- nvinfo : EIATTR_MIN_STACK_SIZE
	.align		4
.L_89:
        /*021c*/ 	.byte	0x04, 0x12
        /*021e*/ 	.short	(.L_91 - .L_90)
	.align		4
.L_90:
        /*0220*/ 	.word	index@(lerp_scalar_t_float_kernel)
        /*0224*/ 	.word	0x00000000


	//----- nvinfo : EIATTR_MIN_STACK_SIZE
	.align		4
.L_91:
        /*0228*/ 	.byte	0x04, 0x12
        /*022a*/ 	.short	(.L_93 - .L_92)
	.align		4
.L_92:
        /*022c*/ 	.word	index@(lerp_float_kernel)
        /*0230*/ 	.word	0x00000000


	//----- nvinfo : EIATTR_MIN_STACK_SIZE
	.align		4
.L_93:
        /*0234*/ 	.byte	0x04, 0x12
        /*0236*/ 	.short	(.L_95 - .L_94)
	.align		4
.L_94:
        /*0238*/ 	.word	index@(clamp_scalar_int32_kernel)
        /*023c*/ 	.word	0x00000000


	//----- nvinfo : EIATTR_MIN_STACK_SIZE
	.align		4
.L_95:
        /*0240*/ 	.byte	0x04, 0x12
        /*0242*/ 	.short	(.L_97 - .L_96)
	.align		4
.L_96:
        /*0244*/ 	.word	index@(clamp_scalar_half_kernel)
        /*0248*/ 	.word	0x00000000


	//----- nvinfo : EIATTR_MIN_STACK_SIZE
	.align		4
.L_97:
        /*024c*/ 	.byte	0x04, 0x12
        /*024e*/ 	.short	(.L_99 - .L_98)
	.align		4
.L_98:
        /*0250*/ 	.word	index@(clamp_max_float_kernel)
        /*0254*/ 	.word	0x00000000


	//----- nvinfo : EIATTR_MIN_STACK_SIZE
	.align		4
.L_99:
        /*0258*/ 	.byte	0x04, 0x12
        /*025a*/ 	.short	(.L_101 - .L_100)
	.align		4
.L_100:
        /*025c*/ 	.word	index@(clamp_min_float_kernel)
        /*0260*/ 	.word	0x00000000


	//----- nvinfo : EIATTR_MIN_STACK_SIZE
	.align		4
.L_101:
        /*0264*/ 	.byte	0x04, 0x12
        /*0266*/ 	.short	(.L_103 - .L_102)
	.align		4
.L_102:
        /*0268*/ 	.word	index@(clamp_scalar_float_kernel)
        /*026c*/ 	.word	0x00000000


	//----- nvinfo : EIATTR_MIN_STACK_SIZE
	.align		4
.L_103:
        /*0270*/ 	.byte	0x04, 0x12
        /*0272*/ 	.short	(.L_105 - .L_104)
	.align		4
.L_104:
        /*0274*/ 	.word	index@(clamp_float_kernel)
        /*0278*/ 	.word	0x00000000


	//----- nvinfo : EIATTR_MIN_STACK_SIZE
	.align		4
.L_105:
        /*027c*/ 	.byte	0x04, 0x12
        /*027e*/ 	.short	(.L_107 - .L_106)
	.align		4
.L_106:
        /*0280*/ 	.word	index@(where_scalar_int32_kernel)
        /*0284*/ 	.word	0x00000000


	//----- nvinfo : EIATTR_MIN_STACK_SIZE
	.align		4
.L_107:
        /*0288*/ 	.byte	0x04, 0x12
        /*028a*/ 	.short	(.L_109 - .L_108)
	.align		4
.L_108:
        /*028c*/ 	.word	index@(where_int32_kernel)
        /*0290*/ 	.word	0x00000000


	//----- nvinfo : EIATTR_MIN_STACK_SIZE
	.align		4
.L_109:
        /*0294*/ 	.byte	0x04, 0x12
        /*0296*/ 	.short	(.L_111 - .L_110)
	.align		4
.L_110:
        /*0298*/ 	.word	index@(where_half_kernel)
        /*029c*/ 	.word	0x00000000


	//----- nvinfo : EIATTR_MIN_STACK_SIZE
	.align		4
.L_111:
        /*02a0*/ 	.byte	0x04, 0x12
        /*02a2*/ 	.short	(.L_113 - .L_112)
	.align		4
.L_112:
        /*02a4*/ 	.word	index@(where_scalar_xy_float_kernel)
        /*02a8*/ 	.word	0x00000000


	//----- nvinfo : EIATTR_MIN_STACK_SIZE
	.align		4
.L_113:
        /*02ac*/ 	.byte	0x04, 0x12
        /*02ae*/ 	.short	(.L_115 - .L_114)
	.align		4
.L_114:
        /*02b0*/ 	.word	index@(where_scalar_y_float_kernel)
        /*02b4*/ 	.word	0x00000000


	//----- nvinfo : EIATTR_MIN_STACK_SIZE
	.align		4
.L_115:
        /*02b8*/ 	.byte	0x04, 0x12
        /*02ba*/ 	.short	(.L_117 - .L_116)
	.align		4
.L_116:
        /*02bc*/ 	.word	index@(where_scalar_x_float_kernel)
        /*02c0*/ 	.word	0x00000000


	//----- nvinfo : EIATTR_MIN_STACK_SIZE
	.align		4
.L_117:
        /*02c4*/ 	.byte	0x04, 0x12
        /*02c6*/ 	.short	(.L_119 - .L_118)
	.align		4
.L_118:
        /*02c8*/ 	.word	index@(where_float_kernel)
        /*02cc*/ 	.word	0x00000000
.L_119:


//--------------------- .nv.compat                --------------------------
	.section	.nv.compat,"",@"SHT_CUDA_COMPAT_INFO"
	.align	4
        /*0000*/ 	.byte	0x02, 0x09, 0x00, 0x00, 0x02, 0x02, 0x01, 0x00, 0x02, 0x05, 0x05, 0x00, 0x03, 0x07, 0x01, 0x01
        /*0010*/ 	.byte	0x02, 0x03, 0x00, 0x00, 0x02, 0x06, 0x01, 0x00, 0x04, 0x0b, 0x08, 0x00, 0x01, 0x00, 0x00, 0x00
        /*0020*/ 	.byte	0x00, 0x00, 0x00, 0x00


//--------------------- .nv.info.nan_to_num_float_kernel --------------------------
	.section	.nv.info.nan_to_num_float_kernel,"",@"SHT_CUDA_INFO"
	.sectionflags	@""
	.align	4


	//----- nvinfo : EIATTR_CUDA_API_VERSION
	.align		4
        /*0000*/ 	.byte	0x04, 0x37
        /*0002*/ 	.short	(.L_121 - .L_120)
.L_120:
        /*0004*/ 	.word	0x00000082


	//----- nvinfo : EIATTR_KPARAM_INFO
	.align		4
.L_121:
        /*0008*/ 	.byte	0x04, 0x17
        /*000a*/ 	.short	(.L_123 - .L_122)
.L_122:
        /*000c*/ 	.word	0x00000000
        /*0010*/ 	.short	0x0005
        /*0012*/ 	.short	0x0020
        /*0014*/ 	.byte	0x00, 0xf0, 0x21, 0x00


	//----- nvinfo : EIATTR_KPARAM_INFO
	.align		4
.L_123:
        /*0018*/ 	.byte	0x04, 0x17
        /*001a*/ 	.short	(.L_125 - .L_124)
.L_124:
        /*001c*/ 	.word	0x00000000
        /*0020*/ 	.short	0x0004
        /*0022*/ 	.short	0x0018
        /*0024*/ 	.byte	0x00, 0xf0, 0x11, 0x00


	//----- nvinfo : EIATTR_KPARAM_INFO
	.align		4
.L_125:
        /*0028*/ 	.byte	0x04, 0x17
        /*002a*/ 	.short	(.L_127 - .L_126)
.L_126:
        /*002c*/ 	.word	0x00000000
        /*0030*/ 	.short	0x0003
        /*0032*/ 	.short	0x0014
        /*0034*/ 	.byte	0x00, 0xf0, 0x11, 0x00


	//----- nvinfo : EIATTR_KPARAM_INFO
	.align		4
.L_127:
        /*0038*/ 	.byte	0x04, 0x17
        /*003a*/ 	.short	(.L_129 - .L_128)
.L_128:
        /*003c*/ 	.word	0x00000000
        /*0040*/ 	.short	0x0002
        /*0042*/ 	.short	0x0010
        /*0044*/ 	.byte	0x00, 0xf0, 0x11, 0x00


	//----- nvinfo : EIATTR_KPARAM_INFO
	.align		4
.L_129:
        /*0048*/ 	.byte	0x04, 0x17
        /*004a*/ 	.short	(.L_131 - .L_130)
.L_130:
        /*004c*/ 	.word	0x00000000
        /*0050*/ 	.short	0x0001
        /*0052*/ 	.short	0x0008
        /*0054*/ 	.byte	0x00, 0xf5, 0x21, 0x00


	//----- nvinfo : EIATTR_KPARAM_INFO
	.align		4
.L_131:
        /*0058*/ 	.byte	0x04, 0x17
        /*005a*/ 	.short	(.L_133 - .L_132)
.L_132:
        /*005c*/ 	.word	0x00000000
        /*0060*/ 	.short	0x0000
        /*0062*/ 	.short	0x0000
        /*0064*/ 	.byte	0x00, 0xf5, 0x21, 0x00


	//----- nvinfo : EIATTR_SPARSE_MMA_MASK
	.align		4
.L_133:
        /*0068*/ 	.byte	0x03, 0x50
        /*006a*/ 	.short	0x0000


	//----- nvinfo : EIATTR_MAXREG_COUNT
	.align		4
        /*006c*/ 	.byte	0x03, 0x1b
        /*006e*/ 	.short	0x00ff


	//----- nvinfo : EIATTR_MERCURY_ISA_VERSION
	.align		4
        /*0070*/ 	.byte	0x03, 0x5f
        /*0072*/ 	.short	0x0101


	//----- nvinfo : EIATTR_VRC_CTA_INIT_COUNT
	.align		4
        /*0074*/ 	.byte	0x02, 0x4a
	.zero		1
	.zero		1


	//----- nvinfo : EIATTR_EXIT_INSTR_OFFSETS
	.align		4
        /*0078*/ 	.byte	0x04, 0x1c
        /*007a*/ 	.short	(.L_135 - .L_134)


	//   ....[0]....
.L_134:
        /*007c*/ 	.word	0x00000710


	//   ....[1]....
        /*0080*/ 	.word	0x000007e0


	//   ....[2]....
        /*0084*/ 	.word	0x00000880


	//   ....[3]....
        /*0088*/ 	.word	0x000008d0


	//----- nvinfo : EIATTR_CRS_STACK_SIZE
	.align		4
.L_135:
        /*008c*/ 	.byte	0x04, 0x1e
        /*008e*/ 	.short	(.L_137 - .L_136)
.L_136:
        /*0090*/ 	.word	0x00000000


	//----- nvinfo : EIATTR_CBANK_PARAM_SIZE
	.align		4
.L_137:
        /*0094*/ 	.byte	0x03, 0x19
        /*0096*/ 	.short	0x0028


	//----- nvinfo : EIATTR_PARAM_CBANK
	.align		4
        /*0098*/ 	.byte	0x04, 0x0a
        /*009a*/ 	.short	(.L_139 - .L_138)
	.align		4
.L_138:
        /*009c*/ 	.word	index@(.nv.constant0.nan_to_num_float_kernel)
        /*00a0*/ 	.short	0x0380
        /*00a2*/ 	.short	0x0028


	//----- nvinfo : EIATTR_SW_WAR
	.align		4
.L_139:
        /*00a4*/ 	.byte	0x04, 0x36
        /*00a6*/ 	.short	(.L_141 - .L_140)
.L_140:
        /*00a8*/ 	.word	0x00000008
.L_141:


//--------------------- .nv.info.where_broadcast_float_kernel --------------------------
	.section	.nv.info.where_broadcast_float_kernel,"",@"SHT_CUDA_INFO"
	.sectionflags	@""
	.align	4


	//----- nvinfo : EIATTR_CUDA_API_VERSION
	.align		4
        /*0000*/ 	.byte	0x04, 0x37
        /*0002*/ 	.short	(.L_143 - .L_142)
.L_142:
        /*0004*/ 	.word	0x00000082


	//----- nvinfo : EIATTR_KPARAM_INFO
	.align		4
.L_143:
        /*0008*/ 	.byte	0x04, 0x17
        /*000a*/ 	.short	(.L_145 - .L_144)
.L_144:
        /*000c*/ 	.word	0x00000000
        /*0010*/ 	.short	0x0009
        /*0012*/ 	.short	0x0048
        /*0014*/ 	.byte	0x00, 0xf0, 0x21, 0x00


	//----- nvinfo : EIATTR_KPARAM_INFO
	.align		4
.L_145:
        /*0018*/ 	.byte	0x04, 0x17
        /*001a*/ 	.short	(.L_147 - .L_146)
.L_146:
        /*001c*/ 	.word	0x00000000
        /*0020*/ 	.short	0x0008
        /*0022*/ 	.short	0x0040
        /*0024*/ 	.byte	0x00, 0xf0, 0x11, 0x00


	//----- nvinfo : EIATTR_KPARAM_INFO
	.align		4
.L_147:
        /*0028*/ 	.byte	0x04, 0x17
        /*002a*/ 	.short	(.L_149 - .L_148)
.L_148:
        /*002c*/ 	.word	0x00000000
        /*0030*/ 	.short	0x0007
        /*0032*/ 	.short	0x0038
        /*0034*/ 	.byte	0x00, 0xf5, 0x21, 0x00


	//----- nvinfo : EIATTR_KPARAM_INFO
	.align		4
.L_149:
        /*0038*/ 	.byte	0x04, 0x17
        /*003a*/ 	.short	(.L_151 - .L_150)
.L_150:
        /*003c*/ 	.word	0x00000000
        /*0040*/ 	.short	0x0006
        /*0042*/ 	.short	0x0030
        /*0044*/ 	.byte	0x00, 0xf5, 0x21, 0x00


	//----- nvinfo : EIATTR_KPARAM_INFO
	.align		4
.L_151:
        /*0048*/ 	.byte	0x04, 0x17
        /*004a*/ 	.short	(.L_153 - .L_152)
.L_152:
        /*004c*/ 	.word	0x00000000
        /*0050*/ 	.short	0x0005
        /*0052*/ 	.short	0x0028
        /*0054*/ 	.byte	0x00, 0xf5, 0x21, 0x00


	//----- nvinfo : EIATTR_KPARAM_INFO
	.align		4
.L_153:
        /*0058*/ 	.byte	0x04, 0x17
        /*005a*/ 	.short	(.L_155 - .L_154)
.L_154:
        /*005c*/ 	.word	0x00000000
        /*0060*/ 	.short	0x0004
        /*0062*/ 	.short	0x0020
        /*0064*/ 	.byte	0x00, 0xf5, 0x21, 0x00


	//----- nvinfo : EIATTR_KPARAM_INFO
	.align		4
.L_155:
        /*0068*/ 	.byte	0x04, 0x17
        /*006a*/ 	.short	(.L_157 - .L_156)
.L_156:
        /*006c*/ 	.word	0x00000000
        /*0070*/ 	.short	0x0003
        /*0072*/ 	.short	0x0018
        /*0074*/ 	.byte	0x00, 0xf5, 0x21, 0x00


	//----- nvinfo : EIATTR_KPARAM_INFO
	.align		4
.L_157:
        /*0078*/ 	.byte	0x04, 0x17
        /*007a*/ 	.short	(.L_159 - .L_158)
.L_158:
        /*007c*/ 	.word	0x00000000
        /*0080*/ 	.short	0x0002
        /*0082*/ 	.short	0x0010
        /*0084*/ 	.byte	0x00, 0xf5, 0x21, 0x00


	//----- nvinfo : EIATTR_KPARAM_INFO
	.align		4
.L_159:
        /*0088*/ 	.byte	0x04, 0x17
        /*008a*/ 	.short	(.L_161 - .L_160)
.L_160:
        /*008c*/ 	.word	0x00000000
        /*0090*/ 	.short	0x0001
        /*0092*/ 	.short	0x0008
        /*0094*/ 	.byte	0x00, 0xf5, 0x21, 0x00


	//----- nvinfo : EIATTR_KPARAM_INFO
	.align		4
.L_161:
        /*0098*/ 	.byte	0x04, 0x17
        /*009a*/ 	.short	(.L_163 - .L_162)
.L_162:
        /*009c*/ 	.word	0x00000000
        /*00a0*/ 	.short	0x0000
        /*00a2*/ 	.short	0x0000
        /*00a4*/ 	.byte	0x00, 0xf5, 0x21, 0x00


	//----- nvinfo : EIATTR_SPARSE_MMA_MASK
	.align		4
.L_163:
        /*00a8*/ 	.byte	0x03, 0x50
        /*00aa*/ 	.short	0x0000


	//----- nvinfo : EIATTR_MAXREG_COUNT
	.align		4
        /*00ac*/ 	.byte	0x03, 0x1b
        /*00ae*/ 	.short	0x00ff


	//----- nvinfo : EIATTR_MERCURY_ISA_VERSION
	.align		4
        /*00b0*/ 	.byte	0x03, 0x5f
        /*00b2*/ 	.short	0x0101


	//----- nvinfo : EIATTR_VRC_CTA_INIT_COUNT
	.align		4
        /*00b4*/ 	.byte	0x02, 0x4a
	.zero		1
	.zero		1


	//----- nvinfo : EIATTR_EXIT_INSTR_OFFSETS
	.align		4
        /*00b8*/ 	.byte	0x04, 0x1c
        /*00ba*/ 	.short	(.L_165 - .L_164)


	//   ....[0]....
.L_164:
        /*00bc*/ 	.word	0x00000090


	//   ....[1]....
        /*00c0*/ 	.word	0x000022d0


	//----- nvinfo : EIATTR_CRS_STACK_SIZE
	.align		4
.L_165:
        /*00c4*/ 	.byte	0x04, 0x1e
        /*00c6*/ 	.short	(.L_167 - .L_166)
.L_166:
        /*00c8*/ 	.word	0x00000000


	//----- nvinfo : EIATTR_CBANK_PARAM_SIZE
	.align		4
.L_167:
        /*00cc*/ 	.byte	0x03, 0x19
        /*00ce*/ 	.short	0x0050


	//----- nvinfo : EIATTR_PARAM_CBANK
	.align		4
        /*00d0*/ 	.byte	0x04, 0x0a
        /*00d2*/ 	.short	(.L_169 - .L_168)
	.align		4
.L_168:
        /*00d4*/ 	.word	index@(.nv.constant0.where_broadcast_float_kernel)
        /*00d8*/ 	.short	0x0380
        /*00da*/ 	.short	0x0050


	//----- nvinfo : EIATTR_SW_WAR
	.align		4
.L_169:
        /*00dc*/ 	.byte	0x04, 0x36
        /*00de*/ 	.short	(.L_171 - .L_170)
.L_170:
        /*00e0*/ 	.word	0x00000008
.L_171:


//--------------------- .nv.info.addcdiv_float_kernel --------------------------
	.section	.nv.info.addcdiv_float_kernel,"",@"SHT_CUDA_INFO"
	.sectionflags	@""
	.align	4


	//----- nvinfo : EIATTR_CUDA_API_VERSION
	.align		4
        /*0000*/ 	.byte	0x04, 0x37
        /*0002*/ 	.short	(.L_173 - .L_172)
.L_172:
        /*0004*/ 	.word	0x00000082


	//----- nvinfo : EIATTR_KPARAM_INFO
	.align		4
.L_173:
        /*0008*/ 	.byte	0x04, 0x17
        /*000a*/ 	.short	(.L_175 - .L_174)
.L_174:
        /*000c*/ 	.word	0x00000000
        /*0010*/ 	.short	0x0005
        /*0012*/ 	.short	0x0028
        /*0014*/ 	.byte	0x00, 0xf0, 0x21, 0x00


	//----- nvinfo : EIATTR_KPARAM_INFO
	.align		4
.L_175:
        /*0018*/ 	.byte	0x04, 0x17
        /*001a*/ 	.short	(.L_177 - .L_176)
.L_176:
        /*001c*/ 	.word	0x00000000
        /*0020*/ 	.short	0x0004
        /*0022*/ 	.short	0x0020
        /*0024*/ 	.byte	0x00, 0xf0, 0x11, 0x00


	//----- nvinfo : EIATTR_KPARAM_INFO
	.align		4
.L_177:
        /*0028*/ 	.byte	0x04, 0x17
        /*002a*/ 	.short	(.L_179 - .L_178)
.L_178:
        /*002c*/ 	.word	0x00000000
        /*0030*/ 	.short	0x0003
        /*0032*/ 	.short	0x0018
        /*0034*/ 	.byte	0x00, 0xf5, 0x21, 0x00


	//----- nvinfo : EIATTR_KPARAM_INFO
	.align		4
.L_179:
        /*0038*/ 	.byte	0x04, 0x17
        /*003a*/ 	.short	(.L_181 - .L_180)
.L_180:
        /*003c*/ 	.word	0x00000000
        /*0040*/ 	.short	0x0002
        /*0042*/ 	.short	0x0010
        /*0044*/ 	.byte	0x00, 0xf5, 0x21, 0x00


	//----- nvinfo : EIATTR_KPARAM_INFO
	.align		4
.L_181:
        /*0048*/ 	.byte	0x04, 0x17
        /*004a*/ 	.short	(.L_183 - .L_182)
.L_182:
        /*004c*/ 	.word	0x00000000
        /*0050*/ 	.short	0x0001
        /*0052*/ 	.short	0x0008
        /*0054*/ 	.byte	0x00, 0xf5, 0x21, 0x00


	//----- nvinfo : EIATTR_KPARAM_INFO
	.align		4
.L_183:
        /*0058*/ 	.byte	0x04, 0x17
        /*005a*/ 	.short	(.L_185 - .L_184)
.L_184:
        /*005c*/ 	.word	0x00000000
        /*0060*/ 	.short	0x0000
        /*0062*/ 	.short	0x0000
        /*0064*/ 	.byte	0x00, 0xf5, 0x21, 0x00


	//----- nvinfo : EIATTR_SPARSE_MMA_MASK
	.align		4
.L_185:
        /*0068*/ 	.byte	0x03, 0x50
        /*006a*/ 	.short	0x0000


	//----- nvinfo : EIATTR_MAXREG_COUNT
	.align		4
        /*006c*/ 	.byte	0x03, 0x1b
        /*006e*/ 	.short	0x00ff


	//----- nvinfo : EIATTR_MERCURY_ISA_VERSION
	.align		4
        /*0070*/ 	.byte	0x03, 0x5f
        /*0072*/ 	.short	0x0101


	//----- nvinfo : EIATTR_VRC_CTA_INIT_COUNT
	.align		4
        /*0074*/ 	.byte	0x02, 0x4a
	.zero		1
	.zero		1


	//----- nvinfo : EIATTR_EXIT_INSTR_OFFSETS
	.align		4
        /*0078*/ 	.byte	0x04, 0x1c
        /*007a*/ 	.short	(.L_187 - .L_186)


	//   ....[0]....
.L_186:
        /*007c*/ 	.word	0x00000a70


	//   ....[1]....
        /*0080*/ 	.word	0x00000b70


	//   ....[2]....
        /*0084*/ 	.word	0x00000d50


	//----- nvinfo : EIATTR_CRS_STACK_SIZE
	.align		4
.L_187:
        /*0088*/ 	.byte	0x04, 0x1e
        /*008a*/ 	.short	(.L_189 - .L_188)
.L_188:
        /*008c*/ 	.word	0x00000000


	//----- nvinfo : EIATTR_CBANK_PARAM_SIZE
	.align		4
.L_189:
        /*0090*/ 	.byte	0x03, 0x19
        /*0092*/ 	.short	0x0030


	//----- nvinfo : EIATTR_PARAM_CBANK
	.align		4
        /*0094*/ 	.byte	0x04, 0x0a
        /*0096*/ 	.short	(.L_191 - .L_190)
	.align		4
.L_190:
        /*0098*/ 	.word	index@(.nv.constant0.addcdiv_float_kernel)
        /*009c*/ 	.short	0x0380
        /*009e*/ 	.short	0x0030


	//----- nvinfo : EIATTR_SW_WAR
	.align		4
.L_191:
        /*00a0*/ 	.byte	0x04, 0x36
        /*00a2*/ 	.short	(.L_193 - .L_192)
.L_192:
        /*00a4*/ 	.word	0x00000008
.L_193:


//--------------------- .nv.info.addcmul_float_kernel --------------------------
	.section	.nv.info.addcmul_float_kernel,"",@"SHT_CUDA_INFO"
	.sectionflags	@""
	.align	4


	//----- nvinfo : EIATTR_CUDA_API_VERSION
	.align		4
        /*0000*/ 	.byte	0x04, 0x37
        /*0002*/ 	.short	(.L_195 - .L_194)
.L_194:
        /*0004*/ 	.word	0x00000082


	//----- nvinfo : EIATTR_KPARAM_INFO
	.align		4
.L_195:
        /*0008*/ 	.byte	0x04, 0x17
        /*000a*/ 	.short	(.L_197 - .L_196)
.L_196:
        /*000c*/ 	.word	0x00000000
        /*0010*/ 	.short	0x0005
        /*0012*/ 	.short	0x0028
        /*0014*/ 	.byte	0x00, 0xf0, 0x21, 0x00


	//----- nvinfo : EIATTR_KPARAM_INFO
	.align		4
.L_197:
        /*0018*/ 	.byte	0x04, 0x17
        /*001a*/ 	.short	(.L_199 - .L_198)
.L_198:
        /*001c*/ 	.word	0x00000000
        /*0020*/ 	.short	0x0004
        /*0022*/ 	.short	0x0020
        /*0024*/ 	.byte	0x00, 0xf0, 0x11, 0x00


	//----- nvinfo : EIATTR_KPARAM_INFO
	.align		4
.L_199:
        /*0028*/ 	.byte	0x04, 0x17
        /*002a*/ 	.short	(.L_201 - .L_200)
.L_200:
        /*002c*/ 	.word	0x00000000
        /*0030*/ 	.short	0x0003
        /*0032*/ 	.short	0x0018
        /*0034*/ 	.byte	0x00, 0xf5, 0x21, 0x00


	//----- nvinfo : EIATTR_KPARAM_INFO
	.align		4
.L_201:
        /*0038*/ 	.byte	0x04, 0x17
        /*003a*/ 	.short	(.L_203 - .L_202)
.L_202:
        /*003c*/ 	.word	0x00000000
        /*0040*/ 	.short	0x0002
        /*0042*/ 	.short	0x0010
        /*0044*/ 	.byte	0x00, 0xf5, 0x21, 0x00


	//----- nvinfo : EIATTR_KPARAM_INFO
	.align		4
.L_203:
        /*0048*/ 	.byte	0x04, 0x17
        /*004a*/ 	.short	(.L_205 - .L_204)
.L_204:
        /*004c*/ 	.word	0x00000000
        /*0050*/ 	.short	0x0001
        /*0052*/ 	.short	0x0008
        /*0054*/ 	.byte	0x00, 0xf5, 0x21, 0x00


	//----- nvinfo : EIATTR_KPARAM_INFO
	.align		4
.L_205:
        /*0058*/ 	.byte	0x04, 0x17
        /*005a*/ 	.short	(.L_207 - .L_206)
.L_206:
        /*005c*/ 	.word	0x00000000
        /*0060*/ 	.short	0x0000
        /*0062*/ 	.short	0x0000
        /*0064*/ 	.byte	0x00, 0xf5, 0x21, 0x00


	//----- nvinfo : EIATTR_SPARSE_MMA_MASK
	.align		4
.L_207:
        /*0068*/ 	.byte	0x03, 0x50
        /*006a*/ 	.short	0x0000


	//----- nvinfo : EIATTR_MAXREG_COUNT
	.align		4
        /*006c*/ 	.byte	0x03, 0x1b
        /*006e*/ 	.short	0x00ff


	//----- nvinfo : EIATTR_MERCURY_ISA_VERSION
	.align		4
        /*0070*/ 	.byte	0x03, 0x5f
        /*0072*/ 	.short	0x0101


	//----- nvinfo : EIATTR_VRC_CTA_INIT_COUNT
	.align		4
        /*0074*/ 	.byte	0x02, 0x4a
	.zero		1
	.zero		1


	//----- nvinfo : EIATTR_EXIT_INSTR_OFFSETS
	.align		4
        /*0078*/ 	.byte	0x04, 0x1c
        /*007a*/ 	.short	(.L_209 - .L_208)


	//   ....[0]....
.L_208:
        /*007c*/ 	.word	0x00000590


	//   ....[1]....
        /*0080*/ 	.word	0x000006d0


	//----- nvinfo : EIATTR_CRS_STACK_SIZE
	.align		4
.L_209:
        /*0084*/ 	.byte	0x04, 0x1e
        /*0086*/ 	.short	(.L_211 - .L_210)
.L_210:
        /*0088*/ 	.word	0x00000000


	//----- nvinfo : EIATTR_CBANK_PARAM_SIZE
	.align		4
.L_211:
        /*008c*/ 	.byte	0x03, 0x19
        /*008e*/ 	.short	0x0030


	//----- nvinfo : EIATTR_PARAM_CBANK
	.align		4
        /*0090*/ 	.byte	0x04, 0x0a
        /*0092*/ 	.short	(.L_213 - .L_212)
	.align		4
.L_212:
        /*0094*/ 	.word	index@(.nv.constant0.addcmul_float_kernel)
        /*0098*/ 	.short	0x0380
        /*009a*/ 	.short	0x0030


	//----- nvinfo : EIATTR_SW_WAR
	.align		4
.L_213:
        /*009c*/ 	.byte	0x04, 0x36
        /*009e*/ 	.short	(.L_215 - .L_214)
.L_214:
        /*00a0*/ 	.word	0x00000008
.L_215:


//--------------------- .nv.info.lerp_scalar_t_float_kernel --------------------------
	.section	.nv.info.lerp_scalar_t_float_kernel,"",@"SHT_CUDA_INFO"
	.sectionflags	@""
	.align	4


	//----- nvinfo : EIATTR_CUDA_API_VERSION
	.align		4
        /*0000*/ 	.byte	0x04, 0x37
        /*0002*/ 	.short	(.L_217 - .L_216)
.L_216:
        /*0004*/ 	.word	0x00000082


	//----- nvinfo : EIATTR_KPARAM_INFO
	.align		4
.L_217:
        /*0008*/ 	.byte	0x04, 0x17
        /*000a*/ 	.short	(.L_219 - .L_218)
.L_218:
        /*000c*/ 	.word	0x00000000
        /*0010*/ 	.short	0x0004
        /*0012*/ 	.short	0x0020
        /*0014*/ 	.byte	0x00, 0xf0, 0x21, 0x00


	//----- nvinfo : EIATTR_KPARAM_INFO
	.align		4
.L_219:
        /*0018*/ 	.byte	0x04, 0x17
        /*001a*/ 	.short	(.L_221 - .L_220)
.L_220:
        /*001c*/ 	.word	0x00000000
        /*0020*/ 	.short	0x0003
        /*0022*/ 	.short	0x0018
        /*0024*/ 	.byte	0x00, 0xf0, 0x11, 0x00


	//----- nvinfo : EIATTR_KPARAM_INFO
	.align		4
.L_221:
        /*0028*/ 	.byte	0x04, 0x17
        /*002a*/ 	.short	(.L_223 - .L_222)
.L_222:
        /*002c*/ 	.word	0x00000000
        /*0030*/ 	.short	0x0002
        /*0032*/ 	.short	0x0010
        /*0034*/ 	.byte	0x00, 0xf5, 0x21, 0x00


	//----- nvinfo : EIATTR_KPARAM_INFO
	.align		4
.L_223:
        /*0038*/ 	.byte	0x04, 0x17
        /*003a*/ 	.short	(.L_225 - .L_224)
.L_224:
        /*003c*/ 	.word	0x00000000
        /*0040*/ 	.short	0x0001
        /*0042*/ 	.short	0x0008
        /*0044*/ 	.byte	0x00, 0xf5, 0x21, 0x00


	//----- nvinfo : EIATTR_KPARAM_INFO
	.align		4
.L_225:
        /*0048*/ 	.byte	0x04, 0x17
        /*004a*/ 	.short	(.L_227 - .L_226)
.L_226:
        /*004c*/ 	.word	0x00000000
        /*0050*/ 	.short	0x0000
        /*0052*/ 	.short	0x0000
        /*0054*/ 	.byte	0x00, 0xf5, 0x21, 0x00


	//----- nvinfo : EIATTR_SPARSE_MMA_MASK
	.align		4
.L_227:
        /*0058*/ 	.byte	0x03, 0x50
        /*005a*/ 	.short	0x0000


	//----- nvinfo : EIATTR_MAXREG_COUNT
	.align		4
        /*005c*/ 	.byte	0x03, 0x1b
        /*005e*/ 	.short	0x00ff


	//----- nvinfo : EIATTR_MERCURY_ISA_VERSION
	.align		4
        /*0060*/ 	.byte	0x03, 0x5f
        /*0062*/ 	.short	0x0101


	//----- nvinfo : EIATTR_VRC_CTA_INIT_COUNT
	.align		4
        /*0064*/ 	.byte	0x02, 0x4a
	.zero		1
	.zero		1


	//----- nvinfo : EIATTR_EXIT_INSTR_OFFSETS
	.align		4
        /*0068*/ 	.byte	0x04, 0x1c
        /*006a*/ 	.short	(.L_229 - .L_228)


	//   ....[0]....
.L_228:
        /*006c*/ 	.word	0x000004a0


	//   ....[1]....
        /*0070*/ 	.word	0x000005b0


	//----- nvinfo : EIATTR_CBANK_PARAM_SIZE
	.align		4
.L_229:
        /*0074*/ 	.byte	0x03, 0x19
        /*0076*/ 	.short	0x0028


	//----- nvinfo : EIATTR_PARAM_CBANK
	.align		4
        /*0078*/ 	.byte	0x04, 0x0a
        /*007a*/ 	.short	(.L_231 - .L_230)
	.align		4
.L_230:
        /*007c*/ 	.word	index@(.nv.constant0.lerp_scalar_t_float_kernel)
        /*0080*/ 	.short	0x0380
        /*0082*/ 	.short	0x0028


	//----- nvinfo : EIATTR_SW_WAR
	.align		4
.L_231:
        /*0084*/ 	.byte	0x04, 0x36
        /*0086*/ 	.short	(.L_233 - .L_232)
.L_232:
        /*0088*/ 	.word	0x00000008
.L_233:


//--------------------- .nv.info.lerp_float_kernel --------------------------
	.section	.nv.info.lerp_float_kernel,"",@"SHT_CUDA_INFO"
	.sectionflags	@""
	.align	4


	//----- nvinfo : EIATTR_CUDA_API_VERSION
	.align		4
        /*0000*/ 	.byte	0x04, 0x37
        /*0002*/ 	.short	(.L_235 - .L_234)
.L_234:
        /*0004*/ 	.word	0x00000082


	//----- nvinfo : EIATTR_KPARAM_INFO
	.align		4
.L_235:
        /*0008*/ 	.byte	0x04, 0x17
        /*000a*/ 	.short	(.L_237 - .L_236)
.L_236:
        /*000c*/ 	.word	0x00000000
        /*0010*/ 	.short	0x0004
        /*0012*/ 	.short	0x0020
        /*0014*/ 	.byte	0x00, 0xf0, 0x21, 0x00


	//----- nvinfo : EIATTR_KPARAM_INFO
	.align		4
.L_237:
        /*0018*/ 	.byte	0x04, 0x17
        /*001a*/ 	.short	(.L_239 - .L_238)
.L_238:
        /*001c*/ 	.word	0x00000000
        /*0020*/ 	.short	0x0003
        /*0022*/ 	.short	0x0018
        /*0024*/ 	.byte	0x00, 0xf5, 0x21, 0x00


	//----- nvinfo : EIATTR_KPARAM_INFO
	.align		4
.L_239:
        /*0028*/ 	.byte	0x04, 0x17
        /*002a*/ 	.short	(.L_241 - .L_240)
.L_240:
        /*002c*/ 	.word	0x00000000
        /*0030*/ 	.short	0x0002
        /*0032*/ 	.short	0x0010
        /*0034*/ 	.byte	0x00, 0xf5, 0x21, 0x00


	//----- nvinfo : EIATTR_KPARAM_INFO
	.align		4
.L_241:
        /*0038*/ 	.byte	0x04, 0x17
        /*003a*/ 	.short	(.L_243 - .L_242)
.L_242:
        /*003c*/ 	.word	0x00000000
        /*0040*/ 	.short	0x0001
        /*0042*/ 	.short	0x0008
        /*0044*/ 	.byte	0x00, 0xf5, 0x21, 0x00


	//----- nvinfo : EIATTR_KPARAM_INFO
	.align		4
.L_243:
        /*0048*/ 	.byte	0x04, 0x17
        /*004a*/ 	.short	(.L_245 - .L_244)
.L_244:
        /*004c*/ 	.word	0x00000000
        /*0050*/ 	.short	0x0000
        /*0052*/ 	.short	0x0000
        /*0054*/ 	.byte	0x00, 0xf5, 0x21, 0x00


	//----- nvinfo : EIATTR_SPARSE_MMA_MASK
	.align		4
.L_245:
        /*0058*/ 	.byte	0x03, 0x50
        /*005a*/ 	.short	0x0000


	//----- nvinfo : EIATTR_MAXREG_COUNT
	.align		4
        /*005c*/ 	.byte	0x03, 0x1b
        /*005e*/ 	.short	0x00ff


	//----- nvinfo : EIATTR_MERCURY_ISA_VERSION
	.align		4
        /*0060*/ 	.byte	0x03, 0x5f
        /*0062*/ 	.short	0x0101


	//----- nvinfo : EIATTR_VRC_CTA_INIT_COUNT
	.align		4
        /*0064*/ 	.byte	0x02, 0x4a
	.zero		1
	.zero		1


	//----- nvinfo : EIATTR_EXIT_INSTR_OFFSETS
	.align		4
        /*0068*/ 	.byte	0x04, 0x1c
        /*006a*/ 	.short	(.L_247 - .L_246)


	//   ....[0]....
.L_246:
        /*006c*/ 	.word	0x00000560


	//   ....[1]....
        /*0070*/ 	.word	0x00000690


	//----- nvinfo : EIATTR_CRS_STACK_SIZE
	.align		4
.L_247:
        /*0074*/ 	.byte	0x04, 0x1e
        /*0076*/ 	.short	(.L_249 - .L_248)
.L_248:
        /*0078*/ 	.word	0x00000000


	//----- nvinfo : EIATTR_CBANK_PARAM_SIZE
	.align		4
.L_249:
        /*007c*/ 	.byte	0x03, 0x19
        /*007e*/ 	.short	0x0028


	//----- nvinfo : EIATTR_PARAM_CBANK
	.align		4
        /*0080*/ 	.byte	0x04, 0x0a
        /*0082*/ 	.short	(.L_251 - .L_250)
	.align		4
.L_250:
        /*0084*/ 	.word	index@(.nv.constant0.lerp_float_kernel)
        /*0088*/ 	.short	0x0380
        /*008a*/ 	.short	0x0028


	//----- nvinfo : EIATTR_SW_WAR
	.align		4
.L_251:
        /*008c*/ 	.byte	0x04, 0x36
        /*008e*/ 	.short	(.L_253 - .L_252)
.L_252:
        /*0090*/ 	.word	0x00000008
.L_253:


//--------------------- .nv.info.clamp_scalar_int32_kernel --------------------------
	.section	.nv.info.clamp_scalar_int32_kernel,"",@"SHT_CUDA_INFO"
	.sectionflags	@""
	.align	4


	//----- nvinfo : EIATTR_CUDA_API_VERSION
	.align		4
        /*0000*/ 	.byte	0x04, 0x37
        /*0002*/ 	.short	(.L_255 - .L_254)
.L_254:
        /*0004*/ 	.word	0x00000082


	//----- nvinfo : EIATTR_KPARAM_INFO
	.align		4
.L_255:
        /*0008*/ 	.byte	0x04, 0x17
        /*000a*/ 	.short	(.L_257 - .L_256)
.L_256:
        /*000c*/ 	.word	0x00000000
        /*0010*/ 	.short	0x0004
        /*0012*/ 	.short	0x0018
        /*0014*/ 	.byte	0x00, 0xf0, 0x21, 0x00


	//----- nvinfo : EIATTR_KPARAM_INFO
	.align		4
.L_257:
        /*0018*/ 	.byte	0x04, 0x17
        /*001a*/ 	.short	(.L_259 - .L_258)
.L_258:
        /*001c*/ 	.word	0x00000000
        /*0020*/ 	.short	0x0003
        /*0022*/ 	.short	0x0014
        /*0024*/ 	.byte	0x00, 0xf0, 0x11, 0x00


	//----- nvinfo : EIATTR_KPARAM_INFO
	.align		4
.L_259:
        /*0028*/ 	.byte	0x04, 0x17
        /*002a*/ 	.short	(.L_261 - .L_260)
.L_260:
        /*002c*/ 	.word	0x00000000
        /*0030*/ 	.short	0x0002
        /*0032*/ 	.short	0x0010
        /*0034*/ 	.byte	0x00, 0xf0, 0x11, 0x00


	//----- nvinfo : EIATTR_KPARAM_INFO
	.align		4
.L_261:
        /*0038*/ 	.byte	0x04, 0x17
        /*003a*/ 	.short	(.L_263 - .L_262)
.L_262:
        /*003c*/ 	.word	0x00000000
        /*0040*/ 	.short	0x0001
        /*0042*/ 	.short	0x0008
        /*0044*/ 	.byte	0x00, 0xf5, 0x21, 0x00


	//----- nvinfo : EIATTR_KPARAM_INFO
	.align		4
.L_263:
        /*0048*/ 	.byte	0x04, 0x17
        /*004a*/ 	.short	(.L_265 - .L_264)
.L_264:
        /*004c*/ 	.word	0x00000000
        /*0050*/ 	.short	0x0000
        /*0052*/ 	.short	0x0000
        /*0054*/ 	.byte	0x00, 0xf5, 0x21, 0x00


	//----- nvinfo : EIATTR_SPARSE_MMA_MASK
	.align		4
.L_265:
        /*0058*/ 	.byte	0x03, 0x50
        /*005a*/ 	.short	0x0000


	//----- nvinfo : EIATTR_MAXREG_COUNT
	.align		4
        /*005c*/ 	.byte	0x03, 0x1b
        /*005e*/ 	.short	0x00ff


	//----- nvinfo : EIATTR_MERCURY_ISA_VERSION
	.align		4
        /*0060*/ 	.byte	0x03, 0x5f
        /*0062*/ 	.short	0x0101


	//----- nvinfo : EIATTR_VRC_CTA_INIT_COUNT
	.align		4
        /*0064*/ 	.byte	0x02, 0x4a
	.zero		1
	.zero		1


	//----- nvinfo : EIATTR_EXIT_INSTR_OFFSETS
	.align		4
        /*0068*/ 	.byte	0x04, 0x1c
        /*006a*/ 	.short	(.L_267 - .L_266)


	//   ....[0]....
.L_266:
        /*006c*/ 	.word	0x000003e0


	//   ....[1]....
        /*0070*/ 	.word	0x000004b0


	//----- nvinfo : EIATTR_CBANK_PARAM_SIZE
	.align		4
.L_267:
        /*0074*/ 	.byte	0x03, 0x19
        /*0076*/ 	.short	0x0020


	//----- nvinfo : EIATTR_PARAM_CBANK
	.align		4
        /*0078*/ 	.byte	0x04, 0x0a
        /*007a*/ 	.short	(.L_269 - .L_268)
	.align		4
.L_268:
        /*007c*/ 	.word	index@(.nv.constant0.clamp_scalar_int32_kernel)
        /*0080*/ 	.short	0x0380
        /*0082*/ 	.short	0x0020


	//----- nvinfo : EIATTR_SW_WAR
	.align		4
.L_269:
        /*0084*/ 	.byte	0x04, 0x36
        /*0086*/ 	.short	(.L_271 - .L_270)
.L_270:
        /*0088*/ 	.word	0x00000008
.L_271:


//--------------------- .nv.info.clamp_scalar_half_kernel --------------------------
	.section	.nv.info.clamp_scalar_half_kernel,"",@"SHT_CUDA_INFO"
	.sectionflags	@""
	.align	4


	//----- nvinfo : EIATTR_CUDA_API_VERSION
	.align		4
        /*0000*/ 	.byte	0x04, 0x37
        /*0002*/ 	.short	(.L_273 - .L_272)
.L_272:
        /*0004*/ 	.word	0x00000082


	//----- nvinfo : EIATTR_KPARAM_INFO
	.align		4
.L_273:
        /*0008*/ 	.byte	0x04, 0x17
        /*000a*/ 	.short	(.L_275 - .L_274)
.L_274:
        /*000c*/ 	.word	0x00000000
        /*0010*/ 	.short	0x0004
        /*0012*/ 	.short	0x0018
        /*0014*/ 	.byte	0x00, 0xf0, 0x21, 0x00


	//----- nvinfo : EIATTR_KPARAM_INFO
	.align		4
.L_275:
        /*0018*/ 	.byte	0x04, 0x17
        /*001a*/ 	.short	(.L_277 - .L_276)
.L_276:
        /*001c*/ 	.word	0x00000000
        /*0020*/ 	.short	0x0003
        /*0022*/ 	.short	0x0014
        /*0024*/ 	.byte	0x00, 0xf0, 0x11, 0x00


	//----- nvinfo : EIATTR_KPARAM_INFO
	.align		4
.L_277:
        /*0028*/ 	.byte	0x04, 0x17
        /*002a*/ 	.short	(.L_279 - .L_278)
.L_278:
        /*002c*/ 	.word	0x00000000
        /*0030*/ 	.short	0x0002
        /*0032*/ 	.short	0x0010
        /*0034*/ 	.byte	0x00, 0xf0, 0x11, 0x00


	//----- nvinfo : EIATTR_KPARAM_INFO
	.align		4
.L_279:
        /*0038*/ 	.byte	0x04, 0x17
        /*003a*/ 	.short	(.L_281 - .L_280)
.L_280:
        /*003c*/ 	.word	0x00000000
        /*0040*/ 	.short	0x0001
        /*0042*/ 	.short	0x0008
        /*0044*/ 	.byte	0x00, 0xf5, 0x21, 0x00


	//----- nvinfo : EIATTR_KPARAM_INFO
	.align		4
.L_281:
        /*0048*/ 	.byte	0x04, 0x17
        /*004a*/ 	.short	(.L_283 - .L_282)
.L_282:
        /*004c*/ 	.word	0x00000000
        /*0050*/ 	.short	0x0000
        /*0052*/ 	.short	0x0000
        /*0054*/ 	.byte	0x00, 0xf5, 0x21, 0x00


	//----- nvinfo : EIATTR_SPARSE_MMA_MASK
	.align		4
.L_283:
        /*0058*/ 	.byte	0x03, 0x50
        /*005a*/ 	.short	0x0000


	//----- nvinfo : EIATTR_MAXREG_COUNT
	.align		4
        /*005c*/ 	.byte	0x03, 0x1b
        /*005e*/ 	.short	0x00ff


	//----- nvinfo : EIATTR_MERCURY_ISA_VERSION
	.align		4
        /*0060*/ 	.byte	0x03, 0x5f
        /*0062*/ 	.short	0x0101


	//----- nvinfo : EIATTR_VRC_CTA_INIT_COUNT
	.align		4
        /*0064*/ 	.byte	0x02, 0x4a
	.zero		1
	.zero		1


	//----- nvinfo : EIATTR_EXIT_INSTR_OFFSETS
	.align		4
        /*0068*/ 	.byte	0x04, 0x1c
        /*006a*/ 	.short	(.L_285 - .L_284)


	//   ....[0]....
.L_284:
        /*006c*/ 	.word	0x00000440


	//   ....[1]....
        /*0070*/ 	.word	0x00000530


	//----- nvinfo : EIATTR_CBANK_PARAM_SIZE
	.align		4
.L_285:
        /*0074*/ 	.byte	0x03, 0x19
        /*0076*/ 	.short	0x0020


	//----- nvinfo : EIATTR_PARAM_CBANK
	.align		4
        /*0078*/ 	.byte	0x04, 0x0a
        /*007a*/ 	.short	(.L_287 - .L_286)
	.align		4
.L_286:
        /*007c*/ 	.word	index@(.nv.constant0.clamp_scalar_half_kernel)
        /*0080*/ 	.short	0x0380
        /*0082*/ 	.short	0x0020


	//----- nvinfo : EIATTR_SW_WAR
	.align		4
.L_287:
        /*0084*/ 	.byte	0x04, 0x36
        /*0086*/ 	.short	(.L_289 - .L_288)
.L_288:
        /*0088*/ 	.word	0x00000008
.L_289:


//--------------------- .nv.info.clamp_max_float_kernel --------------------------
	.section	.nv.info.clamp_max_float_kernel,"",@"SHT_CUDA_INFO"
	.sectionflags	@""
	.align	4


	//----- nvinfo : EIATTR_CUDA_API_VERSION
	.align		4
        /*0000*/ 	.byte	0x04, 0x37
        /*0002*/ 	.short	(.L_291 - .L_290)
.L_290:
        /*0004*/ 	.word	0x00000082


	//----- nvinfo : EIATTR_KPARAM_INFO
	.align		4
.L_291:
        /*0008*/ 	.byte	0x04, 0x17
        /*000a*/ 	.short	(.L_293 - .L_292)
.L_292:
        /*000c*/ 	.word	0x00000000
        /*0010*/ 	.short	0x0003
        /*0012*/ 	.short	0x0018
        /*0014*/ 	.byte	0x00, 0xf0, 0x21, 0x00


	//----- nvinfo : EIATTR_KPARAM_INFO
	.align		4
.L_293:
        /*0018*/ 	.byte	0x04, 0x17
        /*001a*/ 	.short	(.L_295 - .L_294)
.L_294:
        /*001c*/ 	.word	0x00000000
        /*0020*/ 	.short	0x0002
        /*0022*/ 	.short	0x0010
        /*0024*/ 	.byte	0x00, 0xf0, 0x11, 0x00


	//----- nvinfo : EIATTR_KPARAM_INFO
	.align		4
.L_295:
        /*0028*/ 	.byte	0x04, 0x17
        /*002a*/ 	.short	(.L_297 - .L_296)
.L_296:
        /*002c*/ 	.word	0x00000000
        /*0030*/ 	.short	0x0001
        /*0032*/ 	.short	0x0008
        /*0034*/ 	.byte	0x00, 0xf5, 0x21, 0x00


	//----- nvinfo : EIATTR_KPARAM_INFO
	.align		4
.L_297:
        /*0038*/ 	.byte	0x04, 0x17
        /*003a*/ 	.short	(.L_299 - .L_298)
.L_298:
        /*003c*/ 	.word	0x00000000
        /*0040*/ 	.short	0x0000
        /*0042*/ 	.short	0x0000
        /*0044*/ 	.byte	0x00, 0xf5, 0x21, 0x00


	//----- nvinfo : EIATTR_SPARSE_MMA_MASK
	.align		4
.L_299:
        /*0048*/ 	.byte	0x03, 0x50
        /*004a*/ 	.short	0x0000


	//----- nvinfo : EIATTR_MAXREG_COUNT
	.align		4
        /*004c*/ 	.byte	0x03, 0x1b
        /*004e*/ 	.short	0x00ff


	//----- nvinfo : EIATTR_MERCURY_ISA_VERSION
	.align		4
        /*0050*/ 	.byte	0x03, 0x5f
        /*0052*/ 	.short	0x0101


	//----- nvinfo : EIATTR_VRC_CTA_INIT_COUNT
	.align		4
        /*0054*/ 	.byte	0x02, 0x4a
	.zero		1
	.zero		1


	//----- nvinfo : EIATTR_EXIT_INSTR_OFFSETS
	.align		4
        /*0058*/ 	.byte	0x04, 0x1c
        /*005a*/ 	.short	(.L_301 - .L_300)


	//   ....[0]....
.L_300:
        /*005c*/ 	.word	0x000003b0


	//   ....[1]....
        /*0060*/ 	.word	0x00000470


	//----- nvinfo : EIATTR_CBANK_PARAM_SIZE
	.align		4
.L_301:
        /*0064*/ 	.byte	0x03, 0x19
        /*0066*/ 	.short	0x0020


	//----- nvinfo : EIATTR_PARAM_CBANK
	.align		4
        /*0068*/ 	.byte	0x04, 0x0a
        /*006a*/ 	.short	(.L_303 - .L_302)
	.align		4
.L_302:
        /*006c*/ 	.word	index@(.nv.constant0.clamp_max_float_kernel)
        /*0070*/ 	.short	0x0380
        /*0072*/ 	.short	0x0020


	//----- nvinfo : EIATTR_SW_WAR
	.align		4
.L_303:
        /*0074*/ 	.byte	0x04, 0x36
        /*0076*/ 	.short	(.L_305 - .L_304)
.L_304:
        /*0078*/ 	.word	0x00000008
.L_305:


//--------------------- .nv.info.clamp_min_float_kernel --------------------------
	.section	.nv.info.clamp_min_float_kernel,"",@"SHT_CUDA_INFO"
	.sectionflags	@""
	.align	4


	//----- nvinfo : EIATTR_CUDA_API_VERSION
	.align		4
        /*0000*/ 	.byte	0x04, 0x37
        /*0002*/ 	.short	(.L_307 - .L_306)
.L_306:
        /*0004*/ 	.word	0x00000082


	//----- nvinfo : EIATTR_KPARAM_INFO
	.align		4
.L_307:
        /*0008*/ 	.byte	0x04, 0x17
        /*000a*/ 	.short	(.L_309 - .L_308)
.L_308:
        /*000c*/ 	.word	0x00000000
        /*0010*/ 	.short	0x0003
        /*0012*/ 	.short	0x0018
        /*0014*/ 	.byte	0x00, 0xf0, 0x21, 0x00


	//----- nvinfo : EIATTR_KPARAM_INFO
	.align		4
.L_309:
        /*0018*/ 	.byte	0x04, 0x17
        /*001a*/ 	.short	(.L_311 - .L_310)
.L_310:
        /*001c*/ 	.word	0x00000000
        /*0020*/ 	.short	0x0002
        /*0022*/ 	.short	0x0010
        /*0024*/ 	.byte	0x00, 0xf0, 0x11, 0x00


	//----- nvinfo : EIATTR_KPARAM_INFO
	.align		4
.L_311:
        /*0028*/ 	.byte	0x04, 0x17
        /*002a*/ 	.short	(.L_313 - .L_312)
.L_312:
        /*002c*/ 	.word	0x00000000
        /*0030*/ 	.short	0x0001
        /*0032*/ 	.short	0x0008
        /*0034*/ 	.byte	0x00, 0xf5, 0x21, 0x00


	//----- nvinfo : EIATTR_KPARAM_INFO
	.align		4
.L_313:
        /*0038*/ 	.byte	0x04, 0x17
        /*003a*/ 	.short	(.L_315 - .L_314)
.L_314:
        /*003c*/ 	.word	0x00000000
        /*0040*/ 	.short	0x0000
        /*0042*/ 	.short	0x0000
        /*0044*/ 	.byte	0x00, 0xf5, 0x21, 0x00


	//----- nvinfo : EIATTR_SPARSE_MMA_MASK
	.align		4
.L_315:
        /*0048*/ 	.byte	0x03, 0x50
        /*004a*/ 	.short	0x0000


	//----- nvinfo : EIATTR_MAXREG_COUNT
	.align		4
        /*004c*/ 	.byte	0x03, 0x1b
        /*004e*/ 	.short	0x00ff


	//----- nvinfo : EIATTR_MERCURY_ISA_VERSION
	.align		4
        /*0050*/ 	.byte	0x03, 0x5f
        /*0052*/ 	.short	0x0101


	//----- nvinfo : EIATTR_VRC_CTA_INIT_COUNT
	.align		4
        /*0054*/ 	.byte	0x02, 0x4a
	.zero		1
	.zero		1


	//----- nvinfo : EIATTR_EXIT_INSTR_OFFSETS
	.align		4
        /*0058*/ 	.byte	0x04, 0x1c
        /*005a*/ 	.short	(.L_317 - .L_316)


	//   ....[0]....
.L_316:
        /*005c*/ 	.word	0x000003b0


	//   ....[1]....
        /*0060*/ 	.word	0x00000470


	//----- nvinfo : EIATTR_CBANK_PARAM_SIZE
	.align		4
.L_317:
        /*0064*/ 	.byte	0x03, 0x19
        /*0066*/ 	.short	0x0020


	//----- nvinfo : EIATTR_PARAM_CBANK
	.align		4
        /*0068*/ 	.byte	0x04, 0x0a
        /*006a*/ 	.short	(.L_319 - .L_318)
	.align		4
.L_318:
        /*006c*/ 	.word	index@(.nv.constant0.clamp_min_float_kernel)
        /*0070*/ 	.short	0x0380
        /*0072*/ 	.short	0x0020


	//----- nvinfo : EIATTR_SW_WAR
	.align		4
.L_319:
        /*0074*/ 	.byte	0x04, 0x36
        /*0076*/ 	.short	(.L_321 - .L_320)
.L_320:
        /*0078*/ 	.word	0x00000008
.L_321:


//--------------------- .nv.info.clamp_scalar_float_kernel --------------------------
	.section	.nv.info.clamp_scalar_float_kernel,"",@"SHT_CUDA_INFO"
	.sectionflags	@""
	.align	4


	//----- nvinfo : EIATTR_CUDA_API_VERSION
	.align		4
        /*0000*/ 	.byte	0x04, 0x37
        /*0002*/ 	.short	(.L_323 - .L_322)
.L_322:
        /*0004*/ 	.word	0x00000082


	//----- nvinfo : EIATTR_KPARAM_INFO
	.align		4
.L_323:
        /*0008*/ 	.byte	0x04, 0x17
        /*000a*/ 	.short	(.L_325 - .L_324)
.L_324:
        /*000c*/ 	.word	0x00000000
        /*0010*/ 	.short	0x0004
        /*0012*/ 	.short	0x0018
        /*0014*/ 	.byte	0x00, 0xf0, 0x21, 0x00


	//----- nvinfo : EIATTR_KPARAM_INFO
	.align		4
.L_325:
        /*0018*/ 	.byte	0x04, 0x17
        /*001a*/ 	.short	(.L_327 - .L_326)
.L_326:
        /*001c*/ 	.word	0x00000000
        /*0020*/ 	.short	0x0003
        /*0022*/ 	.short	0x0014
        /*0024*/ 	.byte	0x00, 0xf0, 0x11, 0x00


	//----- nvinfo : EIATTR_KPARAM_INFO
	.align		4
.L_327:
        /*0028*/ 	.byte	0x04, 0x17
        /*002a*/ 	.short	(.L_329 - .L_328)
.L_328:
        /*002c*/ 	.word	0x00000000
        /*0030*/ 	.short	0x0002
        /*0032*/ 	.short	0x0010
        /*0034*/ 	.byte	0x00, 0xf0, 0x11, 0x00


	//----- nvinfo : EIATTR_KPARAM_INFO
	.align		4
.L_329:
        /*0038*/ 	.byte	0x04, 0x17
        /*003a*/ 	.short	(.L_331 - .L_330)
.L_330:
        /*003c*/ 	.word	0x00000000
        /*0040*/ 	.short	0x0001
        /*0042*/ 	.short	0x0008
        /*0044*/ 	.byte	0x00, 0xf5, 0x21, 0x00


	//----- nvinfo : EIATTR_KPARAM_INFO
	.align		4
.L_331:
        /*0048*/ 	.byte	0x04, 0x17
        /*004a*/ 	.short	(.L_333 - .L_332)
.L_332:
        /*004c*/ 	.word	0x00000000
        /*0050*/ 	.short	0x0000
        /*0052*/ 	.short	0x0000
        /*0054*/ 	.byte	0x00, 0xf5, 0x21, 0x00


	//----- nvinfo : EIATTR_SPARSE_MMA_MASK
	.align		4
.L_333:
        /*0058*/ 	.byte	0x03, 0x50
        /*005a*/ 	.short	0x0000


	//----- nvinfo : EIATTR_MAXREG_COUNT
	.align		4
        /*005c*/ 	.byte	0x03, 0x1b
        /*005e*/ 	.short	0x00ff


	//----- nvinfo : EIATTR_MERCURY_ISA_VERSION
	.align		4
        /*0060*/ 	.byte	0x03, 0x5f
        /*0062*/ 	.short	0x0101


	//----- nvinfo : EIATTR_VRC_CTA_INIT_COUNT
	.align		4
        /*0064*/ 	.byte	0x02, 0x4a
	.zero		1
	.zero		1


	//----- nvinfo : EIATTR_EXIT_INSTR_OFFSETS
	.align		4
        /*0068*/ 	.byte	0x04, 0x1c
        /*006a*/ 	.short	(.L_335 - .L_334)


	//   ....[0]....
.L_334:
        /*006c*/ 	.word	0x000003e0


	//   ....[1]....
        /*0070*/ 	.word	0x000004b0


	//----- nvinfo : EIATTR_CBANK_PARAM_SIZE
	.align		4
.L_335:
        /*0074*/ 	.byte	0x03, 0x19
        /*0076*/ 	.short	0x0020


	//----- nvinfo : EIATTR_PARAM_CBANK
	.align		4
        /*0078*/ 	.byte	0x04, 0x0a
        /*007a*/ 	.short	(.L_337 - .L_336)
	.align		4
.L_336:
        /*007c*/ 	.word	index@(.nv.constant0.clamp_scalar_float_kernel)
        /*0080*/ 	.short	0x0380
        /*0082*/ 	.short	0x0020


	//----- nvinfo : EIATTR_SW_WAR
	.align		4
.L_337:
        /*0084*/ 	.byte	0x04, 0x36
        /*0086*/ 	.short	(.L_339 - .L_338)
.L_338:
        /*0088*/ 	.word	0x00000008
.L_339:


//--------------------- .nv.info.clamp_float_kernel --------------------------
	.section	.nv.info.clamp_float_kernel,"",@"SHT_CUDA_INFO"
	.sectionflags	@""
	.align	4


	//----- nvinfo : EIATTR_CUDA_API_VERSION
	.align		4
        /*0000*/ 	.byte	0x04, 0x37
        /*0002*/ 	.short	(.L_341 - .L_340)
.L_340:
        /*0004*/ 	.word	0x00000082


	//----- nvinfo : EIATTR_KPARAM_INFO
	.align		4
.L_341:
        /*0008*/ 	.byte	0x04, 0x17
        /*000a*/ 	.short	(.L_343 - .L_342)
.L_342:
        /*000c*/ 	.word	0x00000000
        /*0010*/ 	.short	0x0004
        /*0012*/ 	.short	0x0020
        /*0014*/ 	.byte	0x00, 0xf0, 0x21, 0x00


	//----- nvinfo : EIATTR_KPARAM_INFO
	.align		4
.L_343:
        /*0018*/ 	.byte	0x04, 0x17
        /*001a*/ 	.short	(.L_345 - .L_344)
.L_344:
        /*001c*/ 	.word	0x00000000
        /*0020*/ 	.short	0x0003
        /*0022*/ 	.short	0x0018
        /*0024*/ 	.byte	0x00, 0xf5, 0x21, 0x00


	//----- nvinfo : EIATTR_KPARAM_INFO
	.align		4
.L_345:
        /*0028*/ 	.byte	0x04, 0x17
        /*002a*/ 	.short	(.L_347 - .L_346)
.L_346:
        /*002c*/ 	.word	0x00000000
        /*0030*/ 	.short	0x0002
        /*0032*/ 	.short	0x0010
        /*0034*/ 	.byte	0x00, 0xf5, 0x21, 0x00


	//----- nvinfo : EIATTR_KPARAM_INFO
	.align		4
.L_347:
        /*0038*/ 	.byte	0x04, 0x17
        /*003a*/ 	.short	(.L_349 - .L_348)
.L_348:
        /*003c*/ 	.word	0x00000000
        /*0040*/ 	.short	0x0001
        /*0042*/ 	.short	0x0008
        /*0044*/ 	.byte	0x00, 0xf5, 0x21, 0x00


	//----- nvinfo : EIATTR_KPARAM_INFO
	.align		4
.L_349:
        /*0048*/ 	.byte	0x04, 0x17
        /*004a*/ 	.short	(.L_351 - .L_350)
.L_350:
        /*004c*/ 	.word	0x00000000
        /*0050*/ 	.short	0x0000
        /*0052*/ 	.short	0x0000
        /*0054*/ 	.byte	0x00, 0xf5, 0x21, 0x00


	//----- nvinfo : EIATTR_SPARSE_MMA_MASK
	.align		4
.L_351:
        /*0058*/ 	.byte	0x03, 0x50
        /*005a*/ 	.short	0x0000


	//----- nvinfo : EIATTR_MAXREG_COUNT
	.align		4
        /*005c*/ 	.byte	0x03, 0x1b
        /*005e*/ 	.short	0x00ff


	//----- nvinfo : EIATTR_MERCURY_ISA_VERSION
	.align		4
        /*0060*/ 	.byte	0x03, 0x5f
        /*0062*/ 	.short	0x0101


	//----- nvinfo : EIATTR_VRC_CTA_INIT_COUNT
	.align		4
        /*0064*/ 	.byte	0x02, 0x4a
	.zero		1
	.zero		1


	//----- nvinfo : EIATTR_EXIT_INSTR_OFFSETS
	.align		4
        /*0068*/ 	.byte	0x04, 0x1c
        /*006a*/ 	.short	(.L_353 - .L_352)


	//   ....[0]....
.L_352:
        /*006c*/ 	.word	0x00000560


	//   ....[1]....
        /*0070*/ 	.word	0x00000690


	//----- nvinfo : EIATTR_CRS_STACK_SIZE
	.align		4
.L_353:
        /*0074*/ 	.byte	0x04, 0x1e
        /*0076*/ 	.short	(.L_355 - .L_354)
.L_354:
        /*0078*/ 	.word	0x00000000


	//----- nvinfo : EIATTR_CBANK_PARAM_SIZE
	.align		4
.L_355:
        /*007c*/ 	.byte	0x03, 0x19
        /*007e*/ 	.short	0x0028


	//----- nvinfo : EIATTR_PARAM_CBANK
	.align		4
        /*0080*/ 	.byte	0x04, 0x0a
        /*0082*/ 	.short	(.L_357 - .L_356)
	.align		4
.L_356:
        /*0084*/ 	.word	index@(.nv.constant0.clamp_float_kernel)
        /*0088*/ 	.short	0x0380
        /*008a*/ 	.short	0x0028


	//----- nvinfo : EIATTR_SW_WAR
	.align		4
.L_357:
        /*008c*/ 	.byte	0x04, 0x36
        /*008e*/ 	.short	(.L_359 - .L_358)
.L_358:
        /*0090*/ 	.word	0x00000008
.L_359:


//--------------------- .nv.info.where_scalar_int32_kernel --------------------------
	.section	.nv.info.where_scalar_int32_kernel,"",@"SHT_CUDA_INFO"
	.sectionflags	@""
	.align	4


	//----- nvinfo : EIATTR_CUDA_API_VERSION
	.align		4
        /*0000*/ 	.byte	0x04, 0x37
        /*0002*/ 	.short	(.L_361 - .L_360)
.L_360:
        /*0004*/ 	.word	0x00000082


	//----- nvinfo : EIATTR_KPARAM_INFO
	.align		4
.L_361:
        /*0008*/ 	.byte	0x04, 0x17
        /*000a*/ 	.short	(.L_363 - .L_362)
.L_362:
        /*000c*/ 	.word	0x00000000
        /*0010*/ 	.short	0x0004
        /*0012*/ 	.short	0x0018
        /*0014*/ 	.byte	0x00, 0xf0, 0x21, 0x00


	//----- nvinfo : EIATTR_KPARAM_INFO
	.align		4
.L_363:
        /*0018*/ 	.byte	0x04, 0x17
        /*001a*/ 	.short	(.L_365 - .L_364)
.L_364:
        /*001c*/ 	.word	0x00000000
        /*0020*/ 	.short	0x0003
        /*0022*/ 	.short	0x0014
        /*0024*/ 	.byte	0x00, 0xf0, 0x11, 0x00


	//----- nvinfo : EIATTR_KPARAM_INFO
	.align		4
.L_365:
        /*0028*/ 	.byte	0x04, 0x17
        /*002a*/ 	.short	(.L_367 - .L_366)
.L_366:
        /*002c*/ 	.word	0x00000000
        /*0030*/ 	.short	0x0002
        /*0032*/ 	.short	0x0010
        /*0034*/ 	.byte	0x00, 0xf0, 0x11, 0x00


	//----- nvinfo : EIATTR_KPARAM_INFO
	.align		4
.L_367:
        /*0038*/ 	.byte	0x04, 0x17
        /*003a*/ 	.short	(.L_369 - .L_368)
.L_368:
        /*003c*/ 	.word	0x00000000
        /*0040*/ 	.short	0x0001
        /*0042*/ 	.short	0x0008
        /*0044*/ 	.byte	0x00, 0xf5, 0x21, 0x00


	//----- nvinfo : EIATTR_KPARAM_INFO
	.align		4
.L_369:
        /*0048*/ 	.byte	0x04, 0x17
        /*004a*/ 	.short	(.L_371 - .L_370)
.L_370:
        /*004c*/ 	.word	0x00000000
        /*0050*/ 	.short	0x0000
        /*0052*/ 	.short	0x0000
        /*0054*/ 	.byte	0x00, 0xf5, 0x21, 0x00


	//----- nvinfo : EIATTR_SPARSE_MMA_MASK
	.align		4
.L_371:
        /*0058*/ 	.byte	0x03, 0x50
        /*005a*/ 	.short	0x0000


	//----- nvinfo : EIATTR_MAXREG_COUNT
	.align		4
        /*005c*/ 	.byte	0x03, 0x1b
        /*005e*/ 	.short	0x00ff


	//----- nvinfo : EIATTR_MERCURY_ISA_VERSION
	.align		4
        /*0060*/ 	.byte	0x03, 0x5f
        /*0062*/ 	.short	0x0101


	//----- nvinfo : EIATTR_VRC_CTA_INIT_COUNT
	.align		4
        /*0064*/ 	.byte	0x02, 0x4a
	.zero		1
	.zero		1


	//----- nvinfo : EIATTR_EXIT_INSTR_OFFSETS
	.align		4
        /*0068*/ 	.byte	0x04, 0x1c
        /*006a*/ 	.short	(.L_373 - .L_372)


	//   ....[0]....
.L_372:
        /*006c*/ 	.word	0x00000380


	//   ....[1]....
        /*0070*/ 	.word	0x00000430


	//----- nvinfo : EIATTR_CBANK_PARAM_SIZE
	.align		4
.L_373:
        /*0074*/ 	.byte	0x03, 0x19
        /*0076*/ 	.short	0x0020


	//----- nvinfo : EIATTR_PARAM_CBANK
	.align		4
        /*0078*/ 	.byte	0x04, 0x0a
        /*007a*/ 	.short	(.L_375 - .L_374)
	.align		4
.L_374:
        /*007c*/ 	.word	index@(.nv.constant0.where_scalar_int32_kernel)
        /*0080*/ 	.short	0x0380
        /*0082*/ 	.short	0x0020


	//----- nvinfo : EIATTR_SW_WAR
	.align		4
.L_375:
        /*0084*/ 	.byte	0x04, 0x36
        /*0086*/ 	.short	(.L_377 - .L_376)
.L_376:
        /*0088*/ 	.word	0x00000008
.L_377:


//--------------------- .nv.info.where_int32_kernel --------------------------
	.section	.nv.info.where_int32_kernel,"",@"SHT_CUDA_INFO"
	.sectionflags	@""
	.align	4


	//----- nvinfo : EIATTR_CUDA_API_VERSION
	.align		4
        /*0000*/ 	.byte	0x04, 0x37
        /*0002*/ 	.short	(.L_379 - .L_378)
.L_378:
        /*0004*/ 	.word	0x00000082


	//----- nvinfo : EIATTR_KPARAM_INFO
	.align		4
.L_379:
        /*0008*/ 	.byte	0x04, 0x17
        /*000a*/ 	.short	(.L_381 - .L_380)
.L_380:
        /*000c*/ 	.word	0x00000000
        /*0010*/ 	.short	0x0004
        /*0012*/ 	.short	0x0020
        /*0014*/ 	.byte	0x00, 0xf0, 0x21, 0x00


	//----- nvinfo : EIATTR_KPARAM_INFO
	.align		4
.L_381:
        /*0018*/ 	.byte	0x04, 0x17
        /*001a*/ 	.short	(.L_383 - .L_382)
.L_382:
        /*001c*/ 	.word	0x00000000
        /*0020*/ 	.short	0x0003
        /*0022*/ 	.short	0x0018
        /*0024*/ 	.byte	0x00, 0xf5, 0x21, 0x00


	//----- nvinfo : EIATTR_KPARAM_INFO
	.align		4
.L_383:
        /*0028*/ 	.byte	0x04, 0x17
        /*002a*/ 	.short	(.L_385 - .L_384)
.L_384:
        /*002c*/ 	.word	0x00000000
        /*0030*/ 	.short	0x0002
        /*0032*/ 	.short	0x0010
        /*0034*/ 	.byte	0x00, 0xf5, 0x21, 0x00


	//----- nvinfo : EIATTR_KPARAM_INFO
	.align		4
.L_385:
        /*0038*/ 	.byte	0x04, 0x17
        /*003a*/ 	.short	(.L_387 - .L_386)
.L_386:
        /*003c*/ 	.word	0x00000000
        /*0040*/ 	.short	0x0001
        /*0042*/ 	.short	0x0008
        /*0044*/ 	.byte	0x00, 0xf5, 0x21, 0x00


	//----- nvinfo : EIATTR_KPARAM_INFO
	.align		4
.L_387:
        /*0048*/ 	.byte	0x04, 0x17
        /*004a*/ 	.short	(.L_389 - .L_388)
.L_388:
        /*004c*/ 	.word	0x00000000
        /*0050*/ 	.short	0x0000
        /*0052*/ 	.short	0x0000
        /*0054*/ 	.byte	0x00, 0xf5, 0x21, 0x00


	//----- nvinfo : EIATTR_SPARSE_MMA_MASK
	.align		4
.L_389:
        /*0058*/ 	.byte	0x03, 0x50
        /*005a*/ 	.short	0x0000


	//----- nvinfo : EIATTR_MAXREG_COUNT
	.align		4
        /*005c*/ 	.byte	0x03, 0x1b
        /*005e*/ 	.short	0x00ff


	//----- nvinfo : EIATTR_MERCURY_ISA_VERSION
	.align		4
        /*0060*/ 	.byte	0x03, 0x5f
        /*0062*/ 	.short	0x0101


	//----- nvinfo : EIATTR_VRC_CTA_INIT_COUNT
	.align		4
        /*0064*/ 	.byte	0x02, 0x4a
	.zero		1
	.zero		1


	//----- nvinfo : EIATTR_EXIT_INSTR_OFFSETS
	.align		4
        /*0068*/ 	.byte	0x04, 0x1c
        /*006a*/ 	.short	(.L_391 - .L_390)


	//   ....[0]....
.L_390:
        /*006c*/ 	.word	0x00000530


	//   ....[1]....
        /*0070*/ 	.word	0x00000650


	//----- nvinfo : EIATTR_CRS_STACK_SIZE
	.align		4
.L_391:
        /*0074*/ 	.byte	0x04, 0x1e
        /*0076*/ 	.short	(.L_393 - .L_392)
.L_392:
        /*0078*/ 	.word	0x00000000


	//----- nvinfo : EIATTR_CBANK_PARAM_SIZE
	.align		4
.L_393:
        /*007c*/ 	.byte	0x03, 0x19
        /*007e*/ 	.short	0x0028


	//----- nvinfo : EIATTR_PARAM_CBANK
	.align		4
        /*0080*/ 	.byte	0x04, 0x0a
        /*0082*/ 	.short	(.L_395 - .L_394)
	.align		4
.L_394:
        /*0084*/ 	.word	index@(.nv.constant0.where_int32_kernel)
        /*0088*/ 	.short	0x0380
        /*008a*/ 	.short	0x0028


	//----- nvinfo : EIATTR_SW_WAR
	.align		4
.L_395:
        /*008c*/ 	.byte	0x04, 0x36
        /*008e*/ 	.short	(.L_397 - .L_396)
.L_396:
        /*0090*/ 	.word	0x00000008
.L_397:


//--------------------- .nv.info.where_half_kernel --------------------------
	.section	.nv.info.where_half_kernel,"",@"SHT_CUDA_INFO"
	.sectionflags	@""
	.align	4


	//----- nvinfo : EIATTR_CUDA_API_VERSION
	.align		4
        /*0000*/ 	.byte	0x04, 0x37
        /*0002*/ 	.short	(.L_399 - .L_398)
.L_398:
        /*0004*/ 	.word	0x00000082


	//----- nvinfo : EIATTR_KPARAM_INFO
	.align		4
.L_399:
        /*0008*/ 	.byte	0x04, 0x17
        /*000a*/ 	.short	(.L_401 - .L_400)
.L_400:
        /*000c*/ 	.word	0x00000000
        /*0010*/ 	.short	0x0004
        /*0012*/ 	.short	0x0020
        /*0014*/ 	.byte	0x00, 0xf0, 0x21, 0x00


	//----- nvinfo : EIATTR_KPARAM_INFO
	.align		4
.L_401:
        /*0018*/ 	.byte	0x04, 0x17
        /*001a*/ 	.short	(.L_403 - .L_402)
.L_402:
        /*001c*/ 	.word	0x00000000
        /*0020*/ 	.short	0x0003
        /*0022*/ 	.short	0x0018
        /*0024*/ 	.byte	0x00, 0xf5, 0x21, 0x00


	//----- nvinfo : EIATTR_KPARAM_INFO
	.align		4
.L_403:
        /*0028*/ 	.byte	0x04, 0x17
        /*002a*/ 	.short	(.L_405 - .L_404)
.L_404:
        /*002c*/ 	.word	0x00000000
        /*0030*/ 	.short	0x0002
        /*0032*/ 	.short	0x0010
        /*0034*/ 	.byte	0x00, 0xf5, 0x21, 0x00


	//----- nvinfo : EIATTR_KPARAM_INFO
	.align		4
.L_405:
        /*0038*/ 	.byte	0x04, 0x17
        /*003a*/ 	.short	(.L_407 - .L_406)
.L_406:
        /*003c*/ 	.word	0x00000000
        /*0040*/ 	.short	0x0001
        /*0042*/ 	.short	0x0008
        /*0044*/ 	.byte	0x00, 0xf5, 0x21, 0x00


	//----- nvinfo : EIATTR_KPARAM_INFO
	.align		4
.L_407:
        /*0048*/ 	.byte	0x04, 0x17
        /*004a*/ 	.short	(.L_409 - .L_408)
.L_408:
        /*004c*/ 	.word	0x00000000
        /*0050*/ 	.short	0x0000
        /*0052*/ 	.short	0x0000
        /*0054*/ 	.byte	0x00, 0xf5, 0x21, 0x00


	//----- nvinfo : EIATTR_SPARSE_MMA_MASK
	.align		4
.L_409:
        /*0058*/ 	.byte	0x03, 0x50
        /*005a*/ 	.short	0x0000


	//----- nvinfo : EIATTR_MAXREG_COUNT
	.align		4
        /*005c*/ 	.byte	0x03, 0x1b
        /*005e*/ 	.short	0x00ff


	//----- nvinfo : EIATTR_MERCURY_ISA_VERSION
	.align		4
        /*0060*/ 	.byte	0x03, 0x5f
        /*0062*/ 	.short	0x0101


	//----- nvinfo : EIATTR_VRC_CTA_INIT_COUNT
	.align		4
        /*0064*/ 	.byte	0x02, 0x4a
	.zero		1
	.zero		1


	//----- nvinfo : EIATTR_EXIT_INSTR_OFFSETS
	.align		4
        /*0068*/ 	.byte	0x04, 0x1c
        /*006a*/ 	.short	(.L_411 - .L_410)


	//   ....[0]....
.L_410:
        /*006c*/ 	.word	0x00000590


	//   ....[1]....
        /*0070*/ 	.word	0x00000690


	//   ....[2]....
        /*0074*/ 	.word	0x000006f0


	//----- nvinfo : EIATTR_CRS_STACK_SIZE
	.align		4
.L_411:
        /*0078*/ 	.byte	0x04, 0x1e
        /*007a*/ 	.short	(.L_413 - .L_412)
.L_412:
        /*007c*/ 	.word	0x00000000


	//----- nvinfo : EIATTR_CBANK_PARAM_SIZE
	.align		4
.L_413:
        /*0080*/ 	.byte	0x03, 0x19
        /*0082*/ 	.short	0x0028


	//----- nvinfo : EIATTR_PARAM_CBANK
	.align		4
        /*0084*/ 	.byte	0x04, 0x0a
        /*0086*/ 	.short	(.L_415 - .L_414)
	.align		4
.L_414:
        /*0088*/ 	.word	index@(.nv.constant0.where_half_kernel)
        /*008c*/ 	.short	0x0380
        /*008e*/ 	.short	0x0028


	//----- nvinfo : EIATTR_SW_WAR
	.align		4
.L_415:
        /*0090*/ 	.byte	0x04, 0x36
        /*0092*/ 	.short	(.L_417 - .L_416)
.L_416:
        /*0094*/ 	.word	0x00000008
.L_417:


//--------------------- .nv.info.where_scalar_xy_float_kernel --------------------------
	.section	.nv.info.where_scalar_xy_float_kernel,"",@"SHT_CUDA_INFO"
	.sectionflags	@""
	.align	4


	//----- nvinfo : EIATTR_CUDA_API_VERSION
	.align		4
        /*0000*/ 	.byte	0x04, 0x37
        /*0002*/ 	.short	(.L_419 - .L_418)
.L_418:
        /*0004*/ 	.word	0x00000082


	//----- nvinfo : EIATTR_KPARAM_INFO
	.align		4
.L_419:
        /*0008*/ 	.byte	0x04, 0x17
        /*000a*/ 	.short	(.L_421 - .L_420)
.L_420:
        /*000c*/ 	.word	0x00000000
        /*0010*/ 	.short	0x0004
        /*0012*/ 	.short	0x0018
        /*0014*/ 	.byte	0x00, 0xf0, 0x21, 0x00


	//----- nvinfo : EIATTR_KPARAM_INFO
	.align		4
.L_421:
        /*0018*/ 	.byte	0x04, 0x17
        /*001a*/ 	.short	(.L_423 - .L_422)
.L_422:
        /*001c*/ 	.word	0x00000000
        /*0020*/ 	.short	0x0003
        /*0022*/ 	.short	0x0014
        /*0024*/ 	.byte	0x00, 0xf0, 0x11, 0x00


	//----- nvinfo : EIATTR_KPARAM_INFO
	.align		4
.L_423:
        /*0028*/ 	.byte	0x04, 0x17
        /*002a*/ 	.short	(.L_425 - .L_424)
.L_424:
        /*002c*/ 	.word	0x00000000
        /*0030*/ 	.short	0x0002
        /*0032*/ 	.short	0x0010
        /*0034*/ 	.byte	0x00, 0xf0, 0x11, 0x00


	//----- nvinfo : EIATTR_KPARAM_INFO
	.align		4
.L_425:
        /*0038*/ 	.byte	0x04, 0x17
        /*003a*/ 	.short	(.L_427 - .L_426)
.L_426:
        /*003c*/ 	.word	0x00000000
        /*0040*/ 	.short	0x0001
        /*0042*/ 	.short	0x0008
        /*0044*/ 	.byte	0x00, 0xf5, 0x21, 0x00


	//----- nvinfo : EIATTR_KPARAM_INFO
	.align		4
.L_427:
        /*0048*/ 	.byte	0x04, 0x17
        /*004a*/ 	.short	(.L_429 - .L_428)
.L_428:
        /*004c*/ 	.word	0x00000000
        /*0050*/ 	.short	0x0000
        /*0052*/ 	.short	0x0000
        /*0054*/ 	.byte	0x00, 0xf5, 0x21, 0x00


	//----- nvinfo : EIATTR_SPARSE_MMA_MASK
	.align		4
.L_429:
        /*0058*/ 	.byte	0x03, 0x50
        /*005a*/ 	.short	0x0000


	//----- nvinfo : EIATTR_MAXREG_COUNT
	.align		4
        /*005c*/ 	.byte	0x03, 0x1b
        /*005e*/ 	.short	0x00ff


	//----- nvinfo : EIATTR_MERCURY_ISA_VERSION
	.align		4
        /*0060*/ 	.byte	0x03, 0x5f
        /*0062*/ 	.short	0x0101


	//----- nvinfo : EIATTR_VRC_CTA_INIT_COUNT
	.align		4
        /*0064*/ 	.byte	0x02, 0x4a
	.zero		1
	.zero		1


	//----- nvinfo : EIATTR_EXIT_INSTR_OFFSETS
	.align		4
        /*0068*/ 	.byte	0x04, 0x1c
        /*006a*/ 	.short	(.L_431 - .L_430)


	//   ....[0]....
.L_430:
        /*006c*/ 	.word	0x00000380


	//   ....[1]....
        /*0070*/ 	.word	0x00000430


	//----- nvinfo : EIATTR_CBANK_PARAM_SIZE
	.align		4
.L_431:
        /*0074*/ 	.byte	0x03, 0x19
        /*0076*/ 	.short	0x0020


	//----- nvinfo : EIATTR_PARAM_CBANK
	.align		4
        /*0078*/ 	.byte	0x04, 0x0a
        /*007a*/ 	.short	(.L_433 - .L_432)
	.align		4
.L_432:
        /*007c*/ 	.word	index@(.nv.constant0.where_scalar_xy_float_kernel)
        /*0080*/ 	.short	0x0380
        /*0082*/ 	.short	0x0020


	//----- nvinfo : EIATTR_SW_WAR
	.align		4
.L_433:
        /*0084*/ 	.byte	0x04, 0x36
        /*0086*/ 	.short	(.L_435 - .L_434)
.L_434:
        /*0088*/ 	.word	0x00000008
.L_435:


//--------------------- .nv.info.where_scalar_y_float_kernel --------------------------
	.section	.nv.info.where_scalar_y_float_kernel,"",@"SHT_CUDA_INFO"
	.sectionflags	@""
	.align	4


	//----- nvinfo : EIATTR_CUDA_API_VERSION
	.align		4
        /*0000*/ 	.byte	0x04, 0x37
        /*0002*/ 	.short	(.L_437 - .L_436)
.L_436:
        /*0004*/ 	.word	0x00000082


	//----- nvinfo : EIATTR_KPARAM_INFO
	.align		4
.L_437:
        /*0008*/ 	.byte	0x04, 0x17
        /*000a*/ 	.short	(.L_439 - .L_438)
.L_438:
        /*000c*/ 	.word	0x00000000
        /*0010*/ 	.short	0x0004
        /*0012*/ 	.short	0x0020
        /*0014*/ 	.byte	0x00, 0xf0, 0x21, 0x00


	//----- nvinfo : EIATTR_KPARAM_INFO
	.align		4
.L_439:
        /*0018*/ 	.byte	0x04, 0x17
        /*001a*/ 	.short	(.L_441 - .L_440)
.L_440:
        /*001c*/ 	.word	0x00000000
        /*0020*/ 	.short	0x0003
        /*0022*/ 	.short	0x0018
        /*0024*/ 	.byte	0x00, 0xf0, 0x11, 0x00


	//----- nvinfo : EIATTR_KPARAM_INFO
	.align		4
.L_441:
        /*0028*/ 	.byte	0x04, 0x17
        /*002a*/ 	.short	(.L_443 - .L_442)
.L_442:
        /*002c*/ 	.word	0x00000000
        /*0030*/ 	.short	0x0002
        /*0032*/ 	.short	0x0010
        /*0034*/ 	.byte	0x00, 0xf5, 0x21, 0x00


	//----- nvinfo : EIATTR_KPARAM_INFO
	.align		4
.L_443:
        /*0038*/ 	.byte	0x04, 0x17
        /*003a*/ 	.short	(.L_445 - .L_444)
.L_444:
        /*003c*/ 	.word	0x00000000
        /*0040*/ 	.short	0x0001
        /*0042*/ 	.short	0x0008
        /*0044*/ 	.byte	0x00, 0xf5, 0x21, 0x00


	//----- nvinfo : EIATTR_KPARAM_INFO
	.align		4
.L_445:
        /*0048*/ 	.byte	0x04, 0x17
        /*004a*/ 	.short	(.L_447 - .L_446)
.L_446:
        /*004c*/ 	.word	0x00000000
        /*0050*/ 	.short	0x0000
        /*0052*/ 	.short	0x0000
        /*0054*/ 	.byte	0x00, 0xf5, 0x21, 0x00


	//----- nvinfo : EIATTR_SPARSE_MMA_MASK
	.align		4
.L_447:
        /*0058*/ 	.byte	0x03, 0x50
        /*005a*/ 	.short	0x0000


	//----- nvinfo : EIATTR_MAXREG_COUNT
	.align		4
        /*005c*/ 	.byte	0x03, 0x1b
        /*005e*/ 	.short	0x00ff


	//----- nvinfo : EIATTR_MERCURY_ISA_VERSION
	.align		4
        /*0060*/ 	.byte	0x03, 0x5f
        /*0062*/ 	.short	0x0101


	//----- nvinfo : EIATTR_VRC_CTA_INIT_COUNT
	.align		4
        /*0064*/ 	.byte	0x02, 0x4a
	.zero		1
	.zero		1


	//----- nvinfo : EIATTR_EXIT_INSTR_OFFSETS
	.align		4
        /*0068*/ 	.byte	0x04, 0x1c
        /*006a*/ 	.short	(.L_449 - .L_448)


	//   ....[0]....
.L_448:
        /*006c*/ 	.word	0x000004c0


	//   ....[1]....
        /*0070*/ 	.word	0x000005d0


	//----- nvinfo : EIATTR_CRS_STACK_SIZE
	.align		4
.L_449:
        /*0074*/ 	.byte	0x04, 0x1e
        /*0076*/ 	.short	(.L_451 - .L_450)
.L_450:
        /*0078*/ 	.word	0x00000000


	//----- nvinfo : EIATTR_CBANK_PARAM_SIZE
	.align		4
.L_451:
        /*007c*/ 	.byte	0x03, 0x19
        /*007e*/ 	.short	0x0028


	//----- nvinfo : EIATTR_PARAM_CBANK
	.align		4
        /*0080*/ 	.byte	0x04, 0x0a
        /*0082*/ 	.short	(.L_453 - .L_452)
	.align		4
.L_452:
        /*0084*/ 	.word	index@(.nv.constant0.where_scalar_y_float_kernel)
        /*0088*/ 	.short	0x0380
        /*008a*/ 	.short	0x0028


	//----- nvinfo : EIATTR_SW_WAR
	.align		4
.L_453:
        /*008c*/ 	.byte	0x04, 0x36
        /*008e*/ 	.short	(.L_455 - .L_454)
.L_454:
        /*0090*/ 	.word	0x00000008
.L_455:


//--------------------- .nv.info.where_scalar_x_float_kernel --------------------------
	.section	.nv.info.where_scalar_x_float_kernel,"",@"SHT_CUDA_INFO"
	.sectionflags	@""
	.align	4


	//----- nvinfo : EIATTR_CUDA_API_VERSION
	.align		4
        /*0000*/ 	.byte	0x04, 0x37
        /*0002*/ 	.short	(.L_457 - .L_456)
.L_456:
        /*0004*/ 	.word	0x00000082


	//----- nvinfo : EIATTR_KPARAM_INFO
	.align		4
.L_457:
        /*0008*/ 	.byte	0x04, 0x17
        /*000a*/ 	.short	(.L_459 - .L_458)
.L_458:
        /*000c*/ 	.word	0x00000000
        /*0010*/ 	.short	0x0004
        /*0012*/ 	.short	0x0020
        /*0014*/ 	.byte	0x00, 0xf0, 0x21, 0x00


	//----- nvinfo : EIATTR_KPARAM_INFO
	.align		4
.L_459:
        /*0018*/ 	.byte	0x04, 0x17
        /*001a*/ 	.short	(.L_461 - .L_460)
.L_460:
        /*001c*/ 	.word	0x00000000
        /*0020*/ 	.short	0x0003
        /*0022*/ 	.short	0x0018
        /*0024*/ 	.byte	0x00, 0xf5, 0x21, 0x00


	//----- nvinfo : EIATTR_KPARAM_INFO
	.align		4
.L_461:
        /*0028*/ 	.byte	0x04, 0x17
        /*002a*/ 	.short	(.L_463 - .L_462)
.L_462:
        /*002c*/ 	.word	0x00000000
        /*0030*/ 	.short	0x0002
        /*0032*/ 	.short	0x0010
        /*0034*/ 	.byte	0x00, 0xf0, 0x11, 0x00


	//----- nvinfo : EIATTR_KPARAM_INFO
	.align		4
.L_463:
        /*0038*/ 	.byte	0x04, 0x17
        /*003a*/ 	.short	(.L_465 - .L_464)
.L_464:
        /*003c*/ 	.word	0x00000000
        /*0040*/ 	.short	0x0001
        /*0042*/ 	.short	0x0008
        /*0044*/ 	.byte	0x00, 0xf5, 0x21, 0x00


	//----- nvinfo : EIATTR_KPARAM_INFO
	.align		4
.L_465:
        /*0048*/ 	.byte	0x04, 0x17
        /*004a*/ 	.short	(.L_467 - .L_466)
.L_466:
        /*004c*/ 	.word	0x00000000
        /*0050*/ 	.short	0x0000
        /*0052*/ 	.short	0x0000
        /*0054*/ 	.byte	0x00, 0xf5, 0x21, 0x00


	//----- nvinfo : EIATTR_SPARSE_MMA_MASK
	.align		4
.L_467:
        /*0058*/ 	.byte	0x03, 0x50
        /*005a*/ 	.short	0x0000


	//----- nvinfo : EIATTR_MAXREG_COUNT
	.align		4
        /*005c*/ 	.byte	0x03, 0x1b
        /*005e*/ 	.short	0x00ff


	//----- nvinfo : EIATTR_MERCURY_ISA_VERSION
	.align		4
        /*0060*/ 	.byte	0x03, 0x5f
        /*0062*/ 	.short	0x0101


	//----- nvinfo : EIATTR_VRC_CTA_INIT_COUNT
	.align		4
        /*0064*/ 	.byte	0x02, 0x4a
	.zero		1
	.zero		1


	//----- nvinfo : EIATTR_EXIT_INSTR_OFFSETS
	.align		4
        /*0068*/ 	.byte	0x04, 0x1c
        /*006a*/ 	.short	(.L_469 - .L_468)


	//   ....[0]....
.L_468:
        /*006c*/ 	.word	0x000004c0


	//   ....[1]....
        /*0070*/ 	.word	0x000005d0


	//----- nvinfo : EIATTR_CRS_STACK_SIZE
	.align		4
.L_469:
        /*0074*/ 	.byte	0x04, 0x1e
        /*0076*/ 	.short	(.L_471 - .L_470)
.L_470:
        /*0078*/ 	.word	0x00000000


	//----- nvinfo : EIATTR_CBANK_PARAM_SIZE
	.align		4
.L_471:
        /*007c*/ 	.byte	0x03, 0x19
        /*007e*/ 	.short	0x0028


	//----- nvinfo : EIATTR_PARAM_CBANK
	.align		4
        /*0080*/ 	.byte	0x04, 0x0a
        /*0082*/ 	.short	(.L_473 - .L_472)
	.align		4
.L_472:
        /*0084*/ 	.word	index@(.nv.constant0.where_scalar_x_float_kernel)
        /*0088*/ 	.short	0x0380
        /*008a*/ 	.short	0x0028


	//----- nvinfo : EIATTR_SW_WAR
	.align		4
.L_473:
        /*008c*/ 	.byte	0x04, 0x36
        /*008e*/ 	.short	(.L_475 - .L_474)
.L_474:
        /*0090*/ 	.word	0x00000008
.L_475:


//--------------------- .nv.info.where_float_kernel --------------------------
	.section	.nv.info.where_float_kernel,"",@"SHT_CUDA_INFO"
	.sectionflags	@""
	.align	4


	//----- nvinfo : EIATTR_CUDA_API_VERSION
	.align		4
        /*0000*/ 	.byte	0x04, 0x37
        /*0002*/ 	.short	(.L_477 - .L_476)
.L_476:
        /*0004*/ 	.word	0x00000082


	//----- nvinfo : EIATTR_KPARAM_INFO
	.align		4
.L_477:
        /*0008*/ 	.byte	0x04, 0x17
        /*000a*/ 	.short	(.L_479 - .L_478)
.L_478:
        /*000c*/ 	.word	0x00000000
        /*0010*/ 	.short	0x0004
        /*0012*/ 	.short	0x0020
        /*0014*/ 	.byte	0x00, 0xf0, 0x21, 0x00


	//----- nvinfo : EIATTR_KPARAM_INFO
	.align		4
.L_479:
        /*0018*/ 	.byte	0x04, 0x17
        /*001a*/ 	.short	(.L_481 - .L_480)
.L_480:
        /*001c*/ 	.word	0x00000000
        /*0020*/ 	.short	0x0003
        /*0022*/ 	.short	0x0018
        /*0024*/ 	.byte	0x00, 0xf5, 0x21, 0x00


	//----- nvinfo : EIATTR_KPARAM_INFO
	.align		4
.L_481:
        /*0028*/ 	.byte	0x04, 0x17
        /*002a*/ 	.short	(.L_483 - .L_482)
.L_482:
        /*002c*/ 	.word	0x00000000
        /*0030*/ 	.short	0x0002
        /*0032*/ 	.short	0x0010
        /*0034*/ 	.byte	0x00, 0xf5, 0x21, 0x00


	//----- nvinfo : EIATTR_KPARAM_INFO
	.align		4
.L_483:
        /*0038*/ 	.byte	0x04, 0x17
        /*003a*/ 	.short	(.L_485 - .L_484)
.L_484:
        /*003c*/ 	.word	0x00000000
        /*0040*/ 	.short	0x0001
        /*0042*/ 	.short	0x0008
        /*0044*/ 	.byte	0x00, 0xf5, 0x21, 0x00


	//----- nvinfo : EIATTR_KPARAM_INFO
	.align		4
.L_485:
        /*0048*/ 	.byte	0x04, 0x17
        /*004a*/ 	.short	(.L_487 - .L_486)
.L_486:
        /*004c*/ 	.word	0x00000000
        /*0050*/ 	.short	0x0000
        /*0052*/ 	.short	0x0000
        /*0054*/ 	.byte	0x00, 0xf5, 0x21, 0x00


	//----- nvinfo : EIATTR_SPARSE_MMA_MASK
	.align		4
.L_487:
        /*0058*/ 	.byte	0x03, 0x50
        /*005a*/ 	.short	0x0000


	//----- nvinfo : EIATTR_MAXREG_COUNT
	.align		4
        /*005c*/ 	.byte	0x03, 0x1b
        /*005e*/ 	.short	0x00ff


	//----- nvinfo : EIATTR_MERCURY_ISA_VERSION
	.align		4
        /*0060*/ 	.byte	0x03, 0x5f
        /*0062*/ 	.short	0x0101


	//----- nvinfo : EIATTR_VRC_CTA_INIT_COUNT
	.align		4
        /*0064*/ 	.byte	0x02, 0x4a
	.zero		1
	.zero		1


	//----- nvinfo : EIATTR_EXIT_INSTR_OFFSETS
	.align		4
        /*0068*/ 	.byte	0x04, 0x1c
        /*006a*/ 	.short	(.L_489 - .L_488)


	//   ....[0]....
.L_488:
        /*006c*/ 	.word	0x00000530


	//   ....[1]....
        /*0070*/ 	.word	0x00000650


	//----- nvinfo : EIATTR_CRS_STACK_SIZE
	.align		4
.L_489:
        /*0074*/ 	.byte	0x04, 0x1e
        /*0076*/ 	.short	(.L_491 - .L_490)
.L_490:
        /*0078*/ 	.word	0x00000000


	//----- nvinfo : EIATTR_CBANK_PARAM_SIZE
	.align		4
.L_491:
        /*007c*/ 	.byte	0x03, 0x19
        /*007e*/ 	.short	0x0028


	//----- nvinfo : EIATTR_PARAM_CBANK
	.align		4
        /*0080*/ 	.byte	0x04, 0x0a
        /*0082*/ 	.short	(.L_493 - .L_492)
	.align		4
.L_492:
        /*0084*/ 	.word	index@(.nv.constant0.where_float_kernel)
        /*0088*/ 	.short	0x0380
        /*008a*/ 	.short	0x0028


	//----- nvinfo : EIATTR_SW_WAR
	.align		4
.L_493:
        /*008c*/ 	.byte	0x04, 0x36
        /*008e*/ 	.short	(.L_495 - .L_494)
.L_494:
        /*0090*/ 	.word	0x00000008
.L_495:


//--------------------- .nv.callgraph             --------------------------
	.section	.nv.callgraph,"",@"SHT_CUDA_CALLGRAPH"
	.align	4
	.sectionentsize	8
	.align		4
        /*0000*/ 	.word	0x00000000
	.align		4
        /*0004*/ 	.word	0xffffffff
	.align		4
        /*0008*/ 	.word	0x00000000
	.align		4
        /*000c*/ 	.word	0xfffffffe
	.align		4
        /*0010*/ 	.word	0x00000000
	.align		4
        /*0014*/ 	.word	0xfffffffd
	.align		4
        /*0018*/ 	.word	0x00000000
	.align		4
        /*001c*/ 	.word	0xfffffffc


//--------------------- .text.nan_to_num_float_kernel --------------------------
	.section	.text.nan_to_num_float_kernel,"ax",@progbits
	.align	128
        .global         nan_to_num_float_kernel
        .type           nan_to_num_float_kernel,@function
        .size           nan_to_num_float_kernel,(.L_x_139 - nan_to_num_float_kernel)
        .other          nan_to_num_float_kernel,@"STO_CUDA_ENTRY STV_DEFAULT"
nan_to_num_float_kernel:
.text.nan_to_num_float_kernel:
[----:B------:R-:W-:Y:S01]  /*0000*/  LDC R1, c[0x0][0x37c] ;  /* 0x0000df00ff017b82 */ /* 0x000fe20000000800 */
[----:B------:R-:W0:Y:S07]  /*0010*/  S2R R2, SR_TID.X ;  /* 0x0000000000027919 */ /* 0x000e2e0000002100 */
[----:B------:R-:W1:Y:S01]  /*0020*/  LDC R0, c[0x0][0x360] ;  /* 0x0000d800ff007b82 */ /* 0x000e620000000800 */
[----:B------:R-:W2:Y:S01]  /*0030*/  LDCU.64 UR6, c[0x0][0x3a0] ;  /* 0x00007400ff0677ac */ /* 0x000ea20008000a00 */
[----:B------:R-:W-:Y:S01]  /*0040*/  IMAD.MOV.U32 R3, RZ, RZ, RZ ;  /* 0x000000ffff037224 */ /* 0x000fe200078e00ff */
[----:B------:R-:W-:Y:S05]  /*0050*/  BSSY.RECONVERGENT B0, `(.L_x_0) ;  /* 0x0000023000007945 */ /* 0x000fea0003800200 */
[----:B------:R-:W0:Y:S01]  /*0060*/  S2UR UR4, SR_CTAID.X ;  /* 0x00000000000479c3 */ /* 0x000e220000002500 */
[----:B-1----:R-:W-:-:S04]  /*0070*/  IMAD.SHL.U32 R5, R0, 0x4, RZ ;  /* 0x0000000400057824 */ /* 0x002fc800078e00ff */
[----:B0-----:R-:W-:Y:S01]  /*0080*/  IMAD.WIDE.U32 R2, R5, UR4, R2 ;  /* 0x0000000405027c25 */ /* 0x001fe2000f8e0002 */
[----:B------:R-:W0:Y:S02]  /*0090*/  LDCU.64 UR4, c[0x0][0x358] ;  /* 0x00006b00ff0477ac */ /* 0x000e240008000a00 */
[----:B--2---:R-:W-:-:S04]  /*00a0*/  ISETP.GE.U32.AND P0, PT, R2, UR6, PT ;  /* 0x0000000602007c0c */ /* 0x004fc8000bf06070 */
[----:B------:R-:W-:-:S13]  /*00b0*/  ISETP.GE.U32.AND.EX P0, PT, R3, UR7, PT, P0 ;  /* 0x0000000703007c0c */ /* 0x000fda000bf06100 */
[----:B0-----:R-:W-:Y:S05]  /*00c0*/  @P0 BRA `(.L_x_1) ;  /* 0x00000000006c0947 */ /* 0x001fea0003800000 */
[----:B------:R-:W0:Y:S01]  /*00d0*/  LDCU.64 UR8, c[0x0][0x388] ;  /* 0x00007100ff0877ac */ /* 0x000e220008000a00 */
[C---:B------:R-:W-:Y:S01]  /*00e0*/  IMAD.SHL.U32 R11, R2.reuse, 0x4, RZ ;  /* 0x00000004020b7824 */ /* 0x040fe200078e00ff */
[----:B------:R-:W-:-:S04]  /*00f0*/  SHF.L.U64.HI R8, R2, 0x2, R3 ;  /* 0x0000000202087819 */ /* 0x000fc80000010203 */
[----:B0-----:R-:W-:-:S04]  /*0100*/  IADD3 R4, P0, PT, R11, UR8, RZ ;  /* 0x000000080b047c10 */ /* 0x001fc8000ff1e0ff */
[----:B------:R-:W-:-:S05]  /*0110*/  IADD3.X R5, PT, PT, R8, UR9, RZ, P0, !PT ;  /* 0x0000000908057c10 */ /* 0x000fca00087fe4ff */
[----:B------:R-:W2:Y:S02]  /*0120*/  LDG.E.CONSTANT R9, desc[UR4][R4.64] ;  /* 0x0000000404097981 */ /* 0x000ea4000c1e9900 */
[----:B--2---:R-:W-:-:S13]  /*0130*/  FSETP.NAN.AND P0, PT, |R9|, |R9|, PT ;  /* 0x400000090900720b */ /* 0x004fda0003f08200 */
[----:B------:R-:W0:Y:S08]  /*0140*/  @P0 LDC.64 R6, c[0x0][0x380] ;  /* 0x0000e000ff060b82 */ /* 0x000e300000000a00 */
[----:B------:R-:W1:Y:S01]  /*0150*/  @P0 LDC R13, c[0x0][0x390] ;  /* 0x0000e400ff0d0b82 */ /* 0x000e620000000800 */
[----:B0-----:R-:W-:-:S05]  /*0160*/  @P0 IADD3 R6, P1, PT, R11, R6, RZ ;  /* 0x000000060b060210 */ /* 0x001fca0007f3e0ff */
[----:B------:R-:W-:-:S05]  /*0170*/  @P0 IMAD.X R7, R8, 0x1, R7, P1 ;  /* 0x0000000108070824 */ /* 0x000fca00008e0607 */
[----:B-1----:R0:W-:Y:S01]  /*0180*/  @P0 STG.E desc[UR4][R6.64], R13 ;  /* 0x0000000d06000986 */ /* 0x0021e2000c101904 */
[----:B------:R-:W-:Y:S05]  /*0190*/  @P0 BRA `(.L_x_1) ;  /* 0x0000000000380947 */ /* 0x000fea0003800000 */
[----:B------:R-:W-:-:S13]  /*01a0*/  FSETP.NEU.AND P0, PT, |R9|, +INF , PT ;  /* 0x7f8000000900780b */ /* 0x000fda0003f0d200 */
[----:B------:R-:W-:Y:S05]  /*01b0*/  @P0 BRA `(.L_x_2) ;  /* 0x0000000000200947 */ /* 0x000fea0003800000 */
[----:B0-----:R-:W0:Y:S01]  /*01c0*/  LDC R7, c[0x0][0x394] ;  /* 0x0000e500ff077b82 */ /* 0x001e220000000800 */
[----:B------:R-:W-:Y:S01]  /*01d0*/  FSETP.GT.AND P0, PT, R9, RZ, PT ;  /* 0x000000ff0900720b */ /* 0x000fe20003f04000 */
[----:B------:R-:W1:-:S12]  /*01e0*/  LDCU.64 UR8, c[0x0][0x380] ;  /* 0x00007000ff0877ac */ /* 0x000e580008000a00 */
[----:B0-----:R-:W0:Y:S01]  /*01f0*/  @!P0 LDC R7, c[0x0][0x398] ;  /* 0x0000e600ff078b82 */ /* 0x001e220000000800 */
[----:B-1----:R-:W-:-:S04]  /*0200*/  IADD3 R4, P0, PT, R11, UR8, RZ ;  /* 0x000000080b047c10 */ /* 0x002fc8000ff1e0ff */
[----:B------:R-:W-:-:S05]  /*0210*/  IADD3.X R5, PT, PT, R8, UR9, RZ, P0, !PT ;  /* 0x0000000908057c10 */ /* 0x000fca00087fe4ff */
[----:B0-----:R1:W-:Y:S01]  /*0220*/  STG.E desc[UR4][R4.64], R7 ;  /* 0x0000000704007986 */ /* 0x0013e2000c101904 */
[----:B------:R-:W-:Y:S05]  /*0230*/  BRA `(.L_x_1) ;  /* 0x0000000000107947 */ /* 0x000fea0003800000 */
.L_x_2:
[----:B------:R-:W1:Y:S02]  /*0240*/  LDCU.64 UR8, c[0x0][0x380] ;  /* 0x00007000ff0877ac */ /* 0x000e640008000a00 */
[----:B-1----:R-:W-:-:S04]  /*0250*/  IADD3 R4, P0, PT, R11, UR8, RZ ;  /* 0x000000080b047c10 */ /* 0x002fc8000ff1e0ff */
[----:B------:R-:W-:-:S05]  /*0260*/  IADD3.X R5, PT, PT, R8, UR9, RZ, P0, !PT ;  /* 0x0000000908057c10 */ /* 0x000fca00087fe4ff */
[----:B------:R2:W-:Y:S04]  /*0270*/  STG.E desc[UR4][R4.64], R9 ;  /* 0x0000000904007986 */ /* 0x0005e8000c101904 */
.L_x_1:
[----:B------:R-:W-:Y:S05]  /*0280*/  BSYNC.RECONVERGENT B0 ;  /* 0x0000000000007941 */ /* 0x000fea0003800200 */
.L_x_0:
[----:B------:R-:W-:Y:S01]  /*0290*/  IADD3 R11, P0, PT, R2, R0, RZ ;  /* 0x00000000020b7210 */ /* 0x000fe20007f1e0ff */
[----:B------:R-:W-:Y:S04]  /*02a0*/  BSSY.RECONVERGENT B0, `(.L_x_3) ;  /* 0x0000020000007945 */ /* 0x000fe80003800200 */
[----:B------:R-:W-:Y:S01]  /*02b0*/  IMAD.X R8, RZ, RZ, R3, P0 ;  /* 0x000000ffff087224 */ /* 0x000fe200000e0603 */
[----:B------:R-:W-:-:S04]  /*02c0*/  ISETP.GE.U32.AND P0, PT, R11, UR6, PT ;  /* 0x000000060b007c0c */ /* 0x000fc8000bf06070 */
[----:B------:R-:W-:-:S13]  /*02d0*/  ISETP.GE.U32.AND.EX P0, PT, R8, UR7, PT, P0 ;  /* 0x0000000708007c0c */ /* 0x000fda000bf06100 */
[----:B------:R-:W-:Y:S05]  /*02e0*/  @P0 BRA `(.L_x_4) ;  /* 0x00000000006c0947 */ /* 0x000fea0003800000 */
[----:B------:R-:W3:Y:S01]  /*02f0*/  LDCU.64 UR8, c[0x0][0x388] ;  /* 0x00007100ff0877ac */ /* 0x000ee20008000a00 */
[C---:B--2---:R-:W-:Y:S01]  /*0300*/  IMAD.SHL.U32 R9, R11.reuse, 0x4, RZ ;  /* 0x000000040b097824 */ /* 0x044fe200078e00ff */
[----:B0-----:R-:W-:-:S04]  /*0310*/  SHF.L.U64.HI R6, R11, 0x2, R8 ;  /* 0x000000020b067819 */ /* 0x001fc80000010208 */
[----:B---3--:R-:W-:-:S04]  /*0320*/  IADD3 R2, P0, PT, R9, UR8, RZ ;  /* 0x0000000809027c10 */ /* 0x008fc8000ff1e0ff */
[----:B------:R-:W-:-:S05]  /*0330*/  IADD3.X R3, PT, PT, R6, UR9, RZ, P0, !PT ;  /* 0x0000000906037c10 */ /* 0x000fca00087fe4ff */
[----:B-1----:R-:W2:Y:S02]  /*0340*/  LDG.E.CONSTANT R7, desc[UR4][R2.64] ;  /* 0x0000000402077981 */ /* 0x002ea4000c1e9900 */
        /* <DEDUP_REMOVED lines=9> */
[----:B---3--:R-:W0:Y:S01]  /*03e0*/  LDC R5, c[0x0][0x394] ;  /* 0x0000e500ff057b82 */ /* 0x008e220000000800 */
[----:B------:R-:W-:Y:S01]  /*03f0*/  FSETP.GT.AND P0, PT, R7, RZ, PT ;  /* 0x000000ff0700720b */ /* 0x000fe20003f04000 */
[----:B------:R-:W1:-:S12]  /*0400*/  LDCU.64 UR8, c[0x0][0x380] ;  /* 0x00007000ff0877ac */ /* 0x000e580008000a00 */
[----:B0-----:R-:W0:Y:S01]  /*0410*/  @!P0 LDC R5, c[0x0][0x398] ;  /* 0x0000e600ff058b82 */ /* 0x001e220000000800 */
[----:B-1----:R-:W-:-:S04]  /*0420*/  IADD3 R2, P0, PT, R9, UR8, RZ ;  /* 0x0000000809027c10 */ /* 0x002fc8000ff1e0ff */
[----:B------:R-:W-:-:S05]  /*0430*/  IADD3.X R3, PT, PT, R6, UR9, RZ, P0, !PT ;  /* 0x0000000906037c10 */ /* 0x000fca00087fe4ff */
[----:B0-----:R0:W-:Y:S01]  /*0440*/  STG.E desc[UR4][R2.64], R5 ;  /* 0x0000000502007986 */ /* 0x0011e2000c101904 */
[----:B------:R-:W-:Y:S05]  /*0450*/  BRA `(.L_x_4) ;  /* 0x0000000000107947 */ /* 0x000fea0003800000 */
.L_x_5:
[----:B------:R-:W0:Y:S02]  /*0460*/  LDCU.64 UR8, c[0x0][0x380] ;  /* 0x00007000ff0877ac */ /* 0x000e240008000a00 */
[----:B0-----:R-:W-:-:S04]  /*0470*/  IADD3 R2, P0, PT, R9, UR8, RZ ;  /* 0x0000000809027c10 */ /* 0x001fc8000ff1e0ff */
[----:B------:R-:W-:-:S05]  /*0480*/  IADD3.X R3, PT, PT, R6, UR9, RZ, P0, !PT ;  /* 0x0000000906037c10 */ /* 0x000fca00087fe4ff */
[----:B------:R4:W-:Y:S04]  /*0490*/  STG.E desc[UR4][R2.64], R7 ;  /* 0x0000000702007986 */ /* 0x0009e8000c101904 */
.L_x_4:
[----:B------:R-:W-:Y:S05]  /*04a0*/  BSYNC.RECONVERGENT B0 ;  /* 0x0000000000007941 */ /* 0x000fea0003800200 */
.L_x_3:
[----:B------:R-:W-:Y:S01]  /*04b0*/  IADD3 R11, P0, PT, R0, R11, RZ ;  /* 0x0000000b000b7210 */ /* 0x000fe20007f1e0ff */
[----:B------:R-:W-:Y:S04]  /*04c0*/  BSSY.RECONVERGENT B0, `(.L_x_6) ;  /* 0x0000020000007945 */ /* 0x000fe80003800200 */
[----:B------:R-:W-:Y:S01]  /*04d0*/  IMAD.X R8, RZ, RZ, R8, P0 ;  /* 0x000000ffff087224 */ /* 0x000fe200000e0608 */
[----:B------:R-:W-:-:S04]  /*04e0*/  ISETP.GE.U32.AND P0, PT, R11, UR6, PT ;  /* 0x000000060b007c0c */ /* 0x000fc8000bf06070 */
[----:B------:R-:W-:-:S13]  /*04f0*/  ISETP.GE.U32.AND.EX P0, PT, R8, UR7, PT, P0 ;  /* 0x0000000708007c0c */ /* 0x000fda000bf06100 */
[----:B------:R-:W-:Y:S05]  /*0500*/  @P0 BRA `(.L_x_7) ;  /* 0x00000000006c0947 */ /* 0x000fea0003800000 */
[----:B------:R-:W4:Y:S01]  /*0510*/  LDCU.64 UR8, c[0x0][0x388] ;  /* 0x00007100ff0877ac */ /* 0x000f220008000a00 */
[C---:B--2---:R-:W-:Y:S01]  /*0520*/  IMAD.SHL.U32 R9, R11.reuse, 0x4, RZ ;  /* 0x000000040b097824 */ /* 0x044fe200078e00ff */
[----:B0-----:R-:W-:-:S04]  /*0530*/  SHF.L.U64.HI R6, R11, 0x2, R8 ;  /* 0x000000020b067819 */ /* 0x001fc80000010208 */
[----:B----4-:R-:W-:-:S04]  /*0540*/  IADD3 R2, P0, PT, R9, UR8, RZ ;  /* 0x0000000809027c10 */ /* 0x010fc8000ff1e0ff */
[----:B------:R-:W-:-:S05]  /*0550*/  IADD3.X R3, PT, PT, R6, UR9, RZ, P0, !PT ;  /* 0x0000000906037c10 */ /* 0x000fca00087fe4ff */
[----:B-1----:R-:W2:Y:S02]  /*0560*/  LDG.E.CONSTANT R7, desc[UR4][R2.64] ;  /* 0x0000000402077981 */ /* 0x002ea4000c1e9900 */
[----:B--2---:R-:W-:-:S13]  /*0570*/  FSETP.NAN.AND P0, PT, |R7|, |R7|, PT ;  /* 0x400000070700720b */ /* 0x004fda0003f08200 */
[----:B---3--:R-:W0:Y:S08]  /*0580*/  @P0 LDC.64 R4, c[0x0][0x380] ;  /* 0x0000e000ff040b82 */ /* 0x008e300000000a00 */
        /* <DEDUP_REMOVED lines=15> */
.L_x_8:
[----:B------:R-:W1:Y:S02]  /*0680*/  LDCU.64 UR8, c[0x0][0x380] ;  /* 0x00007000ff0877ac */ /* 0x000e640008000a00 */
[----:B-1----:R-:W-:-:S04]  /*0690*/  IADD3 R2, P0, PT, R9, UR8, RZ ;  /* 0x0000000809027c10 */ /* 0x002fc8000ff1e0ff */
[----:B------:R-:W-:-:S05]  /*06a0*/  IADD3.X R3, PT, PT, R6, UR9, RZ, P0, !PT ;  /* 0x0000000906037c10 */ /* 0x000fca00087fe4ff */
[----:B------:R1:W-:Y:S04]  /*06b0*/  STG.E desc[UR4][R2.64], R7 ;  /* 0x0000000702007986 */ /* 0x0003e8000c101904 */
.L_x_7:
[----:B------:R-:W-:Y:S05]  /*06c0*/  BSYNC.RECONVERGENT B0 ;  /* 0x0000000000007941 */ /* 0x000fea0003800200 */
.L_x_6:
[----:B------:R-:W-:-:S05]  /*06d0*/  IADD3 R0, P0, PT, R0, R11, RZ ;  /* 0x0000000b00007210 */ /* 0x000fca0007f1e0ff */
[----:B01--4-:R-:W-:Y:S01]  /*06e0*/  IMAD.X R3, RZ, RZ, R8, P0 ;  /* 0x000000ffff037224 */ /* 0x013fe200000e0608 */
[----:B------:R-:W-:-:S04]  /*06f0*/  ISETP.GE.U32.AND P0, PT, R0, UR6, PT ;  /* 0x0000000600007c0c */ /* 0x000fc8000bf06070 */
[----:B------:R-:W-:-:S13]  /*0700*/  ISETP.GE.U32.AND.EX P0, PT, R3, UR7, PT, P0 ;  /* 0x0000000703007c0c */ /* 0x000fda000bf06100 */
[----:B------:R-:W-:Y:S05]  /*0710*/  @P0 EXIT ;  /* 0x000000000000094d */ /* 0x000fea0003800000 */
[----:B------:R-:W0:Y:S01]  /*0720*/  LDCU.64 UR6, c[0x0][0x388] ;  /* 0x00007100ff0677ac */ /* 0x000e220008000a00 */
[C---:B--2---:R-:W-:Y:S01]  /*0730*/  IMAD.SHL.U32 R9, R0.reuse, 0x4, RZ ;  /* 0x0000000400097824 */ /* 0x044fe200078e00ff */
[----:B------:R-:W-:-:S04]  /*0740*/  SHF.L.U64.HI R0, R0, 0x2, R3 ;  /* 0x0000000200007819 */ /* 0x000fc80000010203 */
[----:B0-----:R-:W-:-:S04]  /*0750*/  IADD3 R2, P0, PT, R9, UR6, RZ ;  /* 0x0000000609027c10 */ /* 0x001fc8000ff1e0ff */
[----:B------:R-:W-:-:S05]  /*0760*/  IADD3.X R3, PT, PT, R0, UR7, RZ, P0, !PT ;  /* 0x0000000700037c10 */ /* 0x000fca00087fe4ff */
[----:B------:R-:W2:Y:S02]  /*0770*/  LDG.E.CONSTANT R7, desc[UR4][R2.64] ;  /* 0x0000000402077981 */ /* 0x000ea4000c1e9900 */
[----:B--2---:R-:W-:-:S13]  /*0780*/  FSETP.NAN.AND P0, PT, |R7|, |R7|, PT ;  /* 0x400000070700720b */ /* 0x004fda0003f08200 */
[----:B---3--:R-:W0:Y:S08]  /*0790*/  @P0 LDC.64 R4, c[0x0][0x380] ;  /* 0x0000e000ff040b82 */ /* 0x008e300000000a00 */
[----:B------:R-:W1:Y:S01]  /*07a0*/  @P0 LDC R11, c[0x0][0x390] ;  /* 0x0000e400ff0b0b82 */ /* 0x000e620000000800 */
[----:B0-----:R-:W-:-:S05]  /*07b0*/  @P0 IADD3 R4, P1, PT, R9, R4, RZ ;  /* 0x0000000409040210 */ /* 0x001fca0007f3e0ff */
[----:B------:R-:W-:-:S05]  /*07c0*/  @P0 IMAD.X R5, R0, 0x1, R5, P1 ;  /* 0x0000000100050824 */ /* 0x000fca00008e0605 */
[----:B-1----:R0:W-:Y:S01]  /*07d0*/  @P0 STG.E desc[UR4][R4.64], R11 ;  /* 0x0000000b04000986 */ /* 0x0021e2000c101904 */
[----:B------:R-:W-:Y:S05]  /*07e0*/  @P0 EXIT ;  /* 0x000000000000094d */ /* 0x000fea0003800000 */
        /* <DEDUP_REMOVED lines=8> */
[----:B0-----:R-:W-:Y:S01]  /*0870*/  STG.E desc[UR4][R2.64], R5 ;  /* 0x0000000502007986 */ /* 0x001fe2000c101904 */
[----:B------:R-:W-:Y:S05]  /*0880*/  EXIT ;  /* 0x000000000000794d */ /* 0x000fea0003800000 */
.L_x_9:
[----:B------:R-:W1:Y:S02]  /*0890*/  LDCU.64 UR6, c[0x0][0x380] ;  /* 0x00007000ff0677ac */ /* 0x000e640008000a00 */
[----:B-1----:R-:W-:-:S04]  /*08a0*/  IADD3 R2, P0, PT, R9, UR6, RZ ;  /* 0x0000000609027c10 */ /* 0x002fc8000ff1e0ff */
[----:B------:R-:W-:-:S05]  /*08b0*/  IADD3.X R3, PT, PT, R0, UR7, RZ, P0, !PT ;  /* 0x0000000700037c10 */ /* 0x000fca00087fe4ff */
[----:B------:R-:W-:Y:S01]  /*08c0*/  STG.E desc[UR4][R2.64], R7 ;  /* 0x0000000702007986 */ /* 0x000fe2000c101904 */
[----:B------:R-:W-:Y:S05]  /*08d0*/  EXIT ;  /* 0x000000000000794d */ /* 0x000fea0003800000 */
.L_x_10:
[----:B------:R-:W-:-:S00]  /*08e0*/  BRA `(.L_x_10) ;  /* 0xfffffffc00fc7947 */ /* 0x000fc0000383ffff */
[----:B------:R-:W-:-:S00]  /*08f0*/  NOP ;  /* 0x0000000000007918 */ /* 0x000fc00000000000 */
        /* <DEDUP_REMOVED lines=8> */
.L_x_139:


//--------------------- .text.where_broadcast_float_kernel --------------------------
	.section	.text.where_broadcast_float_kernel,"ax",@progbits
	.align	128
        .global         where_broadcast_float_kernel
        .type           where_broadcast_float_kernel,@function
        .size           where_broadcast_float_kernel,(.L_x_137 - where_broadcast_float_kernel)
        .other          where_broadcast_float_kernel,@"STO_CUDA_ENTRY STV_DEFAULT"
where_broadcast_float_kernel:
.text.where_broadcast_float_kernel:
[----:B------:R-:W-:Y:S01]  /*0000*/  LDC R1, c[0x0][0x37c] ;  /* 0x0000df00ff017b82 */ /* 0x000fe20000000800 */
[----:B------:R-:W0:Y:S07]  /*0010*/  S2R R12, SR_TID.X ;  /* 0x00000000000c7919 */ /* 0x000e2e0000002100 */
[----:B------:R-:W0:Y:S01]  /*0020*/  S2UR UR4, SR_CTAID.X ;  /* 0x00000000000479c3 */ /* 0x000e220000002500 */
[----:B------:R-:W1:Y:S01]  /*0030*/  LDCU.64 UR6, c[0x0][0x3c8] ;  /* 0x00007900ff0677ac */ /* 0x000e620008000a00 */
[----:B------:R-:W-:-:S06]  /*0040*/  HFMA2 R13, -RZ, RZ, 0, 0 ;  /* 0x00000000ff0d7431 */ /* 0x000fcc00000001ff */
[----:B------:R-:W0:Y:S02]  /*0050*/  LDC R3, c[0x0][0x360] ;  /* 0x0000d800ff037b82 */ /* 0x000e240000000800 */
[----:B0-----:R-:W-:-:S03]  /*0060*/  IMAD.WIDE.U32 R12, R3, UR4, R12 ;  /* 0x00000004030c7c25 */ /* 0x001fc6000f8e000c */
[----:B-1----:R-:W-:-:S04]  /*0070*/  ISETP.GE.U32.AND P0, PT, R12, UR6, PT ;  /* 0x000000060c007c0c */ /* 0x002fc8000bf06070 */
[----:B------:R-:W-:-:S13]  /*0080*/  ISETP.GE.U32.AND.EX P0, PT, R13, UR7, PT, P0 ;  /* 0x000000070d007c0c */ /* 0x000fda000bf06100 */
[----:B------:R-:W-:Y:S05]  /*0090*/  @P0 EXIT ;  /* 0x000000000000094d */ /* 0x000fea0003800000 */
[----:B------:R-:W0:Y:S01]  /*00a0*/  LDCU UR4, c[0x0][0x3c0] ;  /* 0x00007800ff0477ac */ /* 0x000e220008000800 */
[----:B------:R-:W-:Y:S01]  /*00b0*/  CS2R R26, SRZ ;  /* 0x00000000001a7805 */ /* 0x000fe2000001ff00 */
[----:B------:R-:W-:Y:S01]  /*00c0*/  IMAD.MOV.U32 R7, RZ, RZ, RZ ;  /* 0x000000ffff077224 */ /* 0x000fe200078e00ff */
[----:B------:R-:W-:Y:S02]  /*00d0*/  CS2R R8, SRZ ;  /* 0x0000000000087805 */ /* 0x000fe4000001ff00 */
[----:B------:R-:W-:Y:S01]  /*00e0*/  MOV R10, RZ ;  /* 0x000000ff000a7202 */ /* 0x000fe20000000f00 */
[----:B------:R-:W1:Y:S01]  /*00f0*/  LDCU.64 UR8, c[0x0][0x358] ;  /* 0x00006b00ff0877ac */ /* 0x000e620008000a00 */
[----:B0-----:R-:W-:-:S04]  /*0100*/  UIADD3 UR5, UPT, UPT, UR4, -0x1, URZ ;  /* 0xffffffff04057890 */ /* 0x001fc8000fffe0ff */
[----:B------:R-:W-:-:S09]  /*0110*/  UISETP.GE.AND UP0, UPT, UR5, URZ, UPT ;  /* 0x000000ff0500728c */ /* 0x000fd2000bf06270 */
[----:B-1----:R-:W-:Y:S05]  /*0120*/  BRA.U !UP0, `(.L_x_11) ;  /* 0x0000002108247547 */ /* 0x002fea000b800000 */
[----:B------:R-:W-:Y:S01]  /*0130*/  IMAD.U32 R14, RZ, RZ, UR5 ;  /* 0x00000005ff0e7e24 */ /* 0x000fe2000f8e00ff */
[----:B------:R-:W-:Y:S01]  /*0140*/  ULOP3.LUT UR6, UR4, 0x3, URZ, 0xc0, !UPT ;  /* 0x0000000304067892 */ /* 0x000fe2000f8ec0ff */
[----:B------:R-:W-:Y:S02]  /*0150*/  CS2R R8, SRZ ;  /* 0x0000000000087805 */ /* 0x000fe4000001ff00 */
[----:B------:R-:W-:Y:S01]  /*0160*/  MOV R10, RZ ;  /* 0x000000ff000a7202 */ /* 0x000fe20000000f00 */
[----:B------:R-:W-:Y:S01]  /*0170*/  IMAD.MOV.U32 R7, RZ, RZ, RZ ;  /* 0x000000ffff077224 */ /* 0x000fe200078e00ff */
[----:B------:R-:W-:Y:S02]  /*0180*/  ISETP.GE.U32.AND P0, PT, R14, 0x3, PT ;  /* 0x000000030e00780c */ /* 0x000fe40003f06070 */
[----:B------:R-:W-:Y:S02]  /*0190*/  CS2R R26, SRZ ;  /* 0x00000000001a7805 */ /* 0x000fe4000001ff00 */
[----:B------:R-:W-:Y:S01]  /*01a0*/  MOV R4, R12 ;  /* 0x0000000c00047202 */ /* 0x000fe20000000f00 */
[----:B------:R-:W-:-:S08]  /*01b0*/  IMAD.MOV.U32 R3, RZ, RZ, R13 ;  /* 0x000000ffff037224 */ /* 0x000fd000078e000d */
[----:B------:R-:W-:Y:S05]  /*01c0*/  @!P0 BRA `(.L_x_12) ;  /* 0x0000001000a48947 */ /* 0x000fea0003800000 */
[----:B------:R-:W0:Y:S01]  /*01d0*/  LDC.64 R14, c[0x0][0x3a0] ;  /* 0x0000e800ff0e7b82 */ /* 0x000e220000000a00 */
[----:B------:R-:W-:Y:S01]  /*01e0*/  ULOP3.LUT UR5, UR4, 0xfffffffc, URZ, 0xc0, !UPT ;  /* 0xfffffffc04057892 */ /* 0x000fe2000f8ec0ff */
[----:B------:R-:W-:Y:S01]  /*01f0*/  HFMA2 R9, -RZ, RZ, 0, 0 ;  /* 0x00000000ff097431 */ /* 0x000fe200000001ff */
[----:B------:R-:W-:Y:S01]  /*0200*/  UIADD3 UR4, UPT, UPT, UR4, -0x2, URZ ;  /* 0xfffffffe04047890 */ /* 0x000fe2000fffe0ff */
[----:B------:R-:W-:Y:S01]  /*0210*/  IMAD.MOV.U32 R10, RZ, RZ, RZ ;  /* 0x000000ffff0a7224 */ /* 0x000fe200078e00ff */
[----:B------:R-:W-:Y:S01]  /*0220*/  MOV R4, R12 ;  /* 0x0000000c00047202 */ /* 0x000fe20000000f00 */
[----:B------:R-:W-:Y:S01]  /*0230*/  IMAD.MOV.U32 R3, RZ, RZ, R13 ;  /* 0x000000ffff037224 */ /* 0x000fe200078e000d */
[----:B------:R-:W-:Y:S01]  /*0240*/  UIADD3 UR5, UPT, UPT, -UR5, URZ, URZ ;  /* 0x000000ff05057290 */ /* 0x000fe2000fffe1ff */
[----:B------:R-:W1:Y:S01]  /*0250*/  LDC.64 R16, c[0x0][0x3a8] ;  /* 0x0000ea00ff107b82 */ /* 0x000e620000000a00 */
[----:B------:R-:W-:-:S07]  /*0260*/  MOV R5, UR4 ;  /* 0x0000000400057c02 */ /* 0x000fce0008000f00 */
[----:B------:R-:W2:Y:S08]  /*0270*/  LDC.64 R18, c[0x0][0x3b0] ;  /* 0x0000ec00ff127b82 */ /* 0x000eb00000000a00 */
[----:B------:R-:W3:Y:S02]  /*0280*/  LDC.64 R20, c[0x0][0x3b8] ;  /* 0x0000ee00ff147b82 */ /* 0x000ee40000000a00 */
.L_x_25:
[----:B------:R-:W4:Y:S01]  /*0290*/  LDC.64 R22, c[0x0][0x3b8] ;  /* 0x0000ee00ff167b82 */ /* 0x000f220000000a00 */
[----:B------:R-:W-:-:S04]  /*02a0*/  VIADD R24, R5, 0x1 ;  /* 0x0000000105187836 */ /* 0x000fc80000000000 */
[----:B----4-:R-:W-:-:S06]  /*02b0*/  IMAD.WIDE.U32 R22, R24, 0x8, R22 ;  /* 0x0000000818167825 */ /* 0x010fcc00078e0016 */
[----:B------:R-:W4:Y:S01]  /*02c0*/  LDG.E.64.CONSTANT R22, desc[UR8][R22.64] ;  /* 0x0000000816167981 */ /* 0x000f22000c1e9b00 */
[----:B------:R-:W-:Y:S01]  /*02d0*/  BSSY.RECONVERGENT B0, `(.L_x_13) ;  /* 0x000002a000007945 */ /* 0x000fe20003800200 */
[----:B----4-:R-:W-:-:S04]  /*02e0*/  LOP3.LUT R0, R3, R23, RZ, 0xfc, !PT ;  /* 0x0000001703007212 */ /* 0x010fc800078efcff */
[----:B------:R-:W-:-:S13]  /*02f0*/  ISETP.NE.U32.AND P0, PT, R0, RZ, PT ;  /* 0x000000ff0000720c */ /* 0x000fda0003f05070 */
[----:B------:R-:W-:Y:S05]  /*0300*/  @P0 BRA `(.L_x_14) ;  /* 0x0000000000600947 */ /* 0x000fea0003800000 */
[----:B------:R-:W4:Y:S01]  /*0310*/  I2F.U32.RP R0, R22 ;  /* 0x0000001600007306 */ /* 0x000f220000209000 */
[----:B------:R-:W-:Y:S01]  /*0320*/  IMAD.MOV R11, RZ, RZ, -R22 ;  /* 0x000000ffff0b7224 */ /* 0x000fe200078e0a16 */
[----:B------:R-:W-:Y:S01]  /*0330*/  ISETP.NE.U32.AND P2, PT, R22, RZ, PT ;  /* 0x000000ff1600720c */ /* 0x000fe20003f45070 */
[----:B------:R-:W-:-:S05]  /*0340*/  HFMA2 R23, -RZ, RZ, 0, 0 ;  /* 0x00000000ff177431 */ /* 0x000fca00000001ff */
[----:B----4-:R-:W4:Y:S02]  /*0350*/  MUFU.RCP R0, R0 ;  /* 0x0000000000007308 */ /* 0x010f240000001000 */
[----:B----4-:R-:W-:Y:S02]  /*0360*/  IADD3 R2, PT, PT, R0, 0xffffffe, RZ ;  /* 0x0ffffffe00027810 */ /* 0x010fe40007ffe0ff */
[----:B------:R-:W-:-:S04]  /*0370*/  MOV R0, RZ ;  /* 0x000000ff00007202 */ /* 0x000fc80000000f00 */
[----:B------:R4:W5:Y:S02]  /*0380*/  F2I.FTZ.U32.TRUNC.NTZ R3, R2 ;  /* 0x0000000200037305 */ /* 0x000964000021f000 */
[----:B----4-:R-:W-:Y:S02]  /*0390*/  HFMA2 R2, -RZ, RZ, 0, 0 ;  /* 0x00000000ff027431 */ /* 0x010fe400000001ff */
[----:B-----5:R-:W-:-:S04]  /*03a0*/  IMAD R11, R11, R3, RZ ;  /* 0x000000030b0b7224 */ /* 0x020fc800078e02ff */
[----:B------:R-:W-:-:S06]  /*03b0*/  IMAD.HI.U32 R3, R3, R11, R2 ;  /* 0x0000000b03037227 */ /* 0x000fcc00078e0002 */
[----:B------:R-:W-:-:S04]  /*03c0*/  IMAD.HI.U32 R3, R3, R4, RZ ;  /* 0x0000000403037227 */ /* 0x000fc800078e00ff */
[----:B------:R-:W-:-:S04]  /*03d0*/  IMAD.MOV R11, RZ, RZ, -R3 ;  /* 0x000000ffff0b7224 */ /* 0x000fc800078e0a03 */
[----:B------:R-:W-:-:S05]  /*03e0*/  IMAD R11, R22, R11, R4 ;  /* 0x0000000b160b7224 */ /* 0x000fca00078e0204 */
[----:B------:R-:W-:-:S13]  /*03f0*/  ISETP.GE.U32.AND P0, PT, R11, R22, PT ;  /* 0x000000160b00720c */ /* 0x000fda0003f06070 */
[----:B------:R-:W-:Y:S02]  /*0400*/  @P0 IADD3 R11, PT, PT, -R22, R11, RZ ;  /* 0x0000000b160b0210 */ /* 0x000fe40007ffe1ff */
[----:B------:R-:W-:Y:S02]  /*0410*/  @P0 IADD3 R3, PT, PT, R3, 0x1, RZ ;  /* 0x0000000103030810 */ /* 0x000fe40007ffe0ff */
[----:B------:R-:W-:-:S13]  /*0420*/  ISETP.GE.U32.AND P1, PT, R11, R22, PT ;  /* 0x000000160b00720c */ /* 0x000fda0003f26070 */
[----:B------:R-:W-:Y:S01]  /*0430*/  @P1 VIADD R3, R3, 0x1 ;  /* 0x0000000103031836 */ /* 0x000fe20000000000 */
[----:B------:R-:W-:-:S04]  /*0440*/  @!P2 LOP3.LUT R3, RZ, R22, RZ, 0x33, !PT ;  /* 0x00000016ff03a212 */ /* 0x000fc800078e33ff */
[----:B------:R-:W-:-:S05]  /*0450*/  IADD3 R11, PT, PT, -R3, RZ, RZ ;  /* 0x000000ff030b7210 */ /* 0x000fca0007ffe1ff */
[----:B------:R-:W-:Y:S02]  /*0460*/  IMAD R36, R22, R11, R4 ;  /* 0x0000000b16247224 */ /* 0x000fe400078e0204 */
[----:B------:R-:W-:Y:S01]  /*0470*/  IMAD.MOV.U32 R22, RZ, RZ, R3 ;  /* 0x000000ffff167224 */ /* 0x000fe200078e0003 */
[----:B------:R-:W-:Y:S06]  /*0480*/  BRA `(.L_x_15) ;  /* 0x0000000000387947 */ /* 0x000fec0003800000 */
.L_x_14:
[----:B------:R-:W-:Y:S01]  /*0490*/  MOV R2, R22 ;  /* 0x0000001600027202 */ /* 0x000fe20000000f00 */
[----:B------:R-:W-:Y:S01]  /*04a0*/  IMAD.MOV.U32 R0, RZ, RZ, R23 ;  /* 0x000000ffff007224 */ /* 0x000fe200078e0017 */
[----:B------:R-:W-:-:S07]  /*04b0*/  MOV R6, 0x4d0 ;  /* 0x000004d000067802 */ /* 0x000fce0000000f00 */
[----:B0123--:R-:W-:Y:S05]  /*04c0*/  CALL.REL.NOINC `($__internal_0_$__cuda_sm20_div_u64) ;  /* 0x0000001c00847944 */ /* 0x00ffea0003c00000 */
[----:B------:R-:W-:Y:S01]  /*04d0*/  IADD3 R25, P0, PT, RZ, -R28, RZ ;  /* 0x8000001cff197210 */ /* 0x000fe20007f1e0ff */
[----:B------:R-:W-:Y:S01]  /*04e0*/  IMAD.MOV.U32 R37, RZ, RZ, R3 ;  /* 0x000000ffff257224 */ /* 0x000fe200078e0003 */
[----:B------:R-:W-:Y:S02]  /*04f0*/  MOV R36, R4 ;  /* 0x0000000400247202 */ /* 0x000fe40000000f00 */
[----:B------:R-:W-:-:S03]  /*0500*/  IADD3.X R11, PT, PT, RZ, ~R2, RZ, P0, !PT ;  /* 0x80000002ff0b7210 */ /* 0x000fc600007fe4ff */
[----:B------:R-:W-:-:S04]  /*0510*/  IMAD.WIDE.U32 R36, R22, R25, R36 ;  /* 0x0000001916247225 */ /* 0x000fc800078e0024 */
[----:B------:R-:W-:Y:S01]  /*0520*/  IMAD R11, R11, R22, RZ ;  /* 0x000000160b0b7224 */ /* 0x000fe200078e02ff */
[----:B------:R-:W-:-:S03]  /*0530*/  MOV R22, R28 ;  /* 0x0000001c00167202 */ /* 0x000fc60000000f00 */
[----:B------:R-:W-:Y:S02]  /*0540*/  IMAD R11, R23, R25, R11 ;  /* 0x00000019170b7224 */ /* 0x000fe400078e020b */
[----:B------:R-:W-:-:S03]  /*0550*/  IMAD.MOV.U32 R23, RZ, RZ, R2 ;  /* 0x000000ffff177224 */ /* 0x000fc600078e0002 */
[----:B------:R-:W-:-:S07]  /*0560*/  IADD3 R0, PT, PT, R37, R11, RZ ;  /* 0x0000000b25007210 */ /* 0x000fce0007ffe0ff */
.L_x_15:
[----:B------:R-:W-:Y:S05]  /*0570*/  BSYNC.RECONVERGENT B0 ;  /* 0x0000000000007941 */ /* 0x000fea0003800200 */
.L_x_13:
[----:B---3--:R-:W-:-:S04]  /*0580*/  IMAD.WIDE.U32 R2, R5, 0x8, R20 ;  /* 0x0000000805027825 */ /* 0x008fc800078e0014 */
[----:B-1----:R-:W-:-:S04]  /*0590*/  IMAD.WIDE.U32 R28, R24, 0x8, R16 ;  /* 0x00000008181c7825 */ /* 0x002fc800078e0010 */
[C---:B0-----:R-:W-:Y:S02]  /*05a0*/  IMAD.WIDE.U32 R34, R24.reuse, 0x8, R14 ;  /* 0x0000000818227825 */ /* 0x041fe400078e000e */
[----:B------:R-:W3:Y:S02]  /*05b0*/  LDG.E.64.CONSTANT R28, desc[UR8][R28.64] ;  /* 0x000000081c1c7981 */ /* 0x000ee4000c1e9b00 */
[----:B--2---:R-:W-:Y:S02]  /*05c0*/  IMAD.WIDE.U32 R32, R24, 0x8, R18 ;  /* 0x0000000818207825 */ /* 0x004fe400078e0012 */
[----:B------:R-:W2:Y:S04]  /*05d0*/  LDG.E.64.CONSTANT R24, desc[UR8][R2.64] ;  /* 0x0000000802187981 */ /* 0x000ea8000c1e9b00 */
[----:B------:R-:W4:Y:S04]  /*05e0*/  LDG.E.64.CONSTANT R30, desc[UR8][R34.64] ;  /* 0x00000008221e7981 */ /* 0x000f28000c1e9b00 */
[----:B------:R0:W5:Y:S01]  /*05f0*/  LDG.E.64.CONSTANT R2, desc[UR8][R32.64] ;  /* 0x0000000820027981 */ /* 0x000162000c1e9b00 */
[----:B------:R-:W-:Y:S01]  /*0600*/  BSSY.RECONVERGENT B0, `(.L_x_16) ;  /* 0x000003d000007945 */ /* 0x000fe20003800200 */
[----:B0-----:R-:W-:-:S02]  /*0610*/  MOV R32, R7 ;  /* 0x0000000700207202 */ /* 0x001fc40000000f00 */
[----:B------:R-:W-:Y:S02]  /*0620*/  MOV R33, R8 ;  /* 0x0000000800217202 */ /* 0x000fe40000000f00 */
[----:B------:R-:W-:Y:S01]  /*0630*/  IADD3 R7, PT, PT, R5, -0x2, RZ ;  /* 0xfffffffe05077810 */ /* 0x000fe20007ffe0ff */
[----:B---3--:R-:W-:Y:S01]  /*0640*/  IMAD R11, R29, R36, RZ ;  /* 0x000000241d0b7224 */ /* 0x008fe200078e02ff */
[----:B--2---:R-:W-:-:S03]  /*0650*/  LOP3.LUT R4, R23, R25, RZ, 0xfc, !PT ;  /* 0x0000001917047212 */ /* 0x004fc600078efcff */
[----:B------:R-:W-:Y:S01]  /*0660*/  IMAD R29, R28, R0, R11 ;  /* 0x000000001c1d7224 */ /* 0x000fe200078e020b */
[----:B------:R-:W-:Y:S01]  /*0670*/  ISETP.NE.U32.AND P0, PT, R4, RZ, PT ;  /* 0x000000ff0400720c */ /* 0x000fe20003f05070 */
[----:B------:R-:W-:Y:S01]  /*0680*/  IMAD.MOV.U32 R11, RZ, RZ, R10 ;  /* 0x000000ffff0b7224 */ /* 0x000fe200078e000a */
[----:B------:R-:W-:Y:S01]  /*0690*/  MOV R10, R9 ;  /* 0x00000009000a7202 */ /* 0x000fe20000000f00 */
[-C--:B----4-:R-:W-:Y:S02]  /*06a0*/  IMAD R31, R31, R36.reuse, RZ ;  /* 0x000000241f1f7224 */ /* 0x090fe400078e02ff */
[-C--:B-----5:R-:W-:Y:S02]  /*06b0*/  IMAD R3, R3, R36.reuse, RZ ;  /* 0x0000002403037224 */ /* 0x0a0fe400078e02ff */
[----:B------:R-:W-:-:S04]  /*06c0*/  IMAD.WIDE.U32 R26, R30, R36, R26 ;  /* 0x000000241e1a7225 */ /* 0x000fc800078e001a */
[----:B------:R-:W-:-:S04]  /*06d0*/  IMAD.WIDE.U32 R32, R28, R36, R32 ;  /* 0x000000241c207225 */ /* 0x000fc800078e0020 */
[----:B------:R-:W-:-:S04]  /*06e0*/  IMAD.WIDE.U32 R36, R2, R36, R10 ;  /* 0x0000002402247225 */ /* 0x000fc800078e000a */
[-C--:B------:R-:W-:Y:S02]  /*06f0*/  IMAD R3, R2, R0.reuse, R3 ;  /* 0x0000000002037224 */ /* 0x080fe400078e0203 */
[----:B------:R-:W-:Y:S01]  /*0700*/  IMAD R31, R30, R0, R31 ;  /* 0x000000001e1f7224 */ /* 0x000fe200078e021f */
[----:B------:R-:W-:Y:S02]  /*0710*/  IADD3 R9, PT, PT, R33, R29, RZ ;  /* 0x0000001d21097210 */ /* 0x000fe40007ffe0ff */
[----:B------:R-:W-:Y:S01]  /*0720*/  IADD3 R10, PT, PT, R37, R3, RZ ;  /* 0x00000003250a7210 */ /* 0x000fe20007ffe0ff */
[----:B------:R-:W-:Y:S01]  /*0730*/  IMAD.IADD R8, R27, 0x1, R31 ;  /* 0x000000011b087824 */ /* 0x000fe200078e021f */
[----:B------:R-:W-:Y:S06]  /*0740*/  @P0 BRA `(.L_x_17) ;  /* 0x00000000005c0947 */ /* 0x000fec0003800000 */
[----:B------:R-:W0:Y:S01]  /*0750*/  I2F.U32.RP R0, R24 ;  /* 0x0000001800007306 */ /* 0x000e220000209000 */
[----:B------:R-:W-:Y:S01]  /*0760*/  IADD3 R11, PT, PT, RZ, -R24, RZ ;  /* 0x80000018ff0b7210 */ /* 0x000fe20007ffe0ff */
[----:B------:R-:W-:Y:S01]  /*0770*/  IMAD.MOV.U32 R35, RZ, RZ, RZ ;  /* 0x000000ffff237224 */ /* 0x000fe200078e00ff */
[----:B------:R-:W-:-:S05]  /*0780*/  ISETP.NE.U32.AND P2, PT, R24, RZ, PT ;  /* 0x000000ff1800720c */ /* 0x000fca0003f45070 */
[----:B0-----:R-:W0:Y:S02]  /*0790*/  MUFU.RCP R0, R0 ;  /* 0x0000000000007308 */ /* 0x001e240000001000 */
[----:B0-----:R-:W-:Y:S01]  /*07a0*/  VIADD R2, R0, 0xffffffe ;  /* 0x0ffffffe00027836 */ /* 0x001fe20000000000 */
[----:B------:R-:W-:-:S05]  /*07b0*/  MOV R0, RZ ;  /* 0x000000ff00007202 */ /* 0x000fca0000000f00 */
[----:B------:R0:W1:Y:S02]  /*07c0*/  F2I.FTZ.U32.TRUNC.NTZ R3, R2 ;  /* 0x0000000200037305 */ /* 0x000064000021f000 */
[----:B0-----:R-:W-:Y:S02]  /*07d0*/  HFMA2 R2, -RZ, RZ, 0, 0 ;  /* 0x00000000ff027431 */ /* 0x001fe400000001ff */
[----:B-1----:R-:W-:-:S04]  /*07e0*/  IMAD R11, R11, R3, RZ ;  /* 0x000000030b0b7224 */ /* 0x002fc800078e02ff */
        /* <DEDUP_REMOVED lines=11> */
[----:B------:R-:W-:Y:S01]  /*08a0*/  IMAD R23, R24, R23, R22 ;  /* 0x0000001718177224 */ /* 0x000fe200078e0216 */
[----:B------:R-:W-:Y:S06]  /*08b0*/  BRA `(.L_x_18) ;  /* 0x0000000000447947 */ /* 0x000fec0003800000 */
.L_x_17:
[----:B------:R-:W-:Y:S01]  /*08c0*/  MOV R4, R22 ;  /* 0x0000001600047202 */ /* 0x000fe20000000f00 */
[----:B------:R-:W-:Y:S01]  /*08d0*/  IMAD.MOV.U32 R2, RZ, RZ, R24 ;  /* 0x000000ffff027224 */ /* 0x000fe200078e0018 */
[----:B------:R-:W-:Y:S02]  /*08e0*/  MOV R3, R23 ;  /* 0x0000001700037202 */ /* 0x000fe40000000f00 */
[----:B------:R-:W-:Y:S02]  /*08f0*/  MOV R0, R25 ;  /* 0x0000001900007202 */ /* 0x000fe40000000f00 */
[----:B------:R-:W-:-:S07]  /*0900*/  MOV R6, 0x920 ;  /* 0x0000092000067802 */ /* 0x000fce0000000f00 */
[----:B------:R-:W-:Y:S05]  /*0910*/  CALL.REL.NOINC `($__internal_0_$__cuda_sm20_div_u64) ;  /* 0x0000001800707944 */ /* 0x000fea0003c00000 */
[----:B------:R-:W-:Y:S01]  /*0920*/  IADD3 R11, P0, PT, RZ, -R28, RZ ;  /* 0x8000001cff0b7210 */ /* 0x000fe20007f1e0ff */
[----:B------:R-:W-:Y:S01]  /*0930*/  IMAD.MOV.U32 R30, RZ, RZ, R22 ;  /* 0x000000ffff1e7224 */ /* 0x000fe200078e0016 */
[----:B------:R-:W-:Y:S02]  /*0940*/  MOV R31, R23 ;  /* 0x00000017001f7202 */ /* 0x000fe40000000f00 */
[----:B------:R-:W-:Y:S02]  /*0950*/  IADD3.X R3, PT, PT, RZ, ~R2, RZ, P0, !PT ;  /* 0x80000002ff037210 */ /* 0x000fe400007fe4ff */
[----:B------:R-:W-:Y:S01]  /*0960*/  MOV R34, R28 ;  /* 0x0000001c00227202 */ /* 0x000fe20000000f00 */
[----:B------:R-:W-:Y:S01]  /*0970*/  IMAD.WIDE.U32 R30, R24, R11, R30 ;  /* 0x0000000b181e7225 */ /* 0x000fe200078e001e */
[----:B------:R-:W-:-:S03]  /*0980*/  MOV R35, R2 ;  /* 0x0000000200237202 */ /* 0x000fc60000000f00 */
[----:B------:R-:W-:Y:S01]  /*0990*/  IMAD R3, R3, R24, RZ ;  /* 0x0000001803037224 */ /* 0x000fe200078e02ff */
[----:B------:R-:W-:-:S03]  /*09a0*/  MOV R23, R30 ;  /* 0x0000001e00177202 */ /* 0x000fc60000000f00 */
[----:B------:R-:W-:-:S04]  /*09b0*/  IMAD R3, R25, R11, R3 ;  /* 0x0000000b19037224 */ /* 0x000fc800078e0203 */
[----:B------:R-:W-:-:S07]  /*09c0*/  IMAD.IADD R0, R31, 0x1, R3 ;  /* 0x000000011f007824 */ /* 0x000fce00078e0203 */
.L_x_18:
[----:B------:R-:W-:Y:S05]  /*09d0*/  BSYNC.RECONVERGENT B0 ;  /* 0x0000000000007941 */ /* 0x000fea0003800200 */
.L_x_16:
[C---:B------:R-:W-:Y:S02]  /*09e0*/  VIADD R22, R5.reuse, 0xffffffff ;  /* 0xffffffff05167836 */ /* 0x040fe40000000000 */
[----:B------:R-:W-:-:S04]  /*09f0*/  IMAD.WIDE.U32 R38, R5, 0x8, R14 ;  /* 0x0000000805267825 */ /* 0x000fc800078e000e */
[----:B------:R-:W-:Y:S01]  /*0a00*/  IMAD.WIDE.U32 R24, R22, 0x8, R20 ;  /* 0x0000000816187825 */ /* 0x000fe200078e0014 */
[----:B------:R-:W2:Y:S03]  /*0a10*/  LDG.E.64.CONSTANT R30, desc[UR8][R38.64] ;  /* 0x00000008261e7981 */ /* 0x000ea6000c1e9b00 */
[C---:B------:R-:W-:Y:S02]  /*0a20*/  IMAD.WIDE.U32 R28, R5.reuse, 0x8, R16 ;  /* 0x00000008051c7825 */ /* 0x040fe400078e0010 */
[----:B------:R-:W3:Y:S02]  /*0a30*/  LDG.E.64.CONSTANT R24, desc[UR8][R24.64] ;  /* 0x0000000818187981 */ /* 0x000ee4000c1e9b00 */
[----:B------:R-:W-:Y:S02]  /*0a40*/  IMAD.WIDE.U32 R2, R5, 0x8, R18 ;  /* 0x0000000805027825 */ /* 0x000fe400078e0012 */
[----:B------:R-:W4:Y:S04]  /*0a50*/  LDG.E.64.CONSTANT R28, desc[UR8][R28.64] ;  /* 0x000000081c1c7981 */ /* 0x000f28000c1e9b00 */
[----:B------:R-:W5:Y:S01]  /*0a60*/  LDG.E.64.CONSTANT R2, desc[UR8][R2.64] ;  /* 0x0000000802027981 */ /* 0x000f62000c1e9b00 */
[----:B------:R-:W-:-:S02]  /*0a70*/  MOV R27, R8 ;  /* 0x00000008001b7202 */ /* 0x000fc40000000f00 */
[----:B------:R-:W-:Y:S01]  /*0a80*/  MOV R33, R9 ;  /* 0x0000000900217202 */ /* 0x000fe20000000f00 */
[----:B------:R-:W-:Y:S01]  /*0a90*/  BSSY.RECONVERGENT B0, `(.L_x_19) ;  /* 0x000003b000007945 */ /* 0x000fe20003800200 */
[----:B--2---:R-:W-:Y:S01]  /*0aa0*/  IMAD R11, R31, R23, RZ ;  /* 0x000000171f0b7224 */ /* 0x004fe200078e02ff */
[----:B---3--:R-:W-:Y:S01]  /*0ab0*/  LOP3.LUT R4, R35, R25, RZ, 0xfc, !PT ;  /* 0x0000001923047212 */ /* 0x008fe200078efcff */
[----:B------:R-:W-:-:S03]  /*0ac0*/  IMAD.WIDE.U32 R26, R30, R23, R26 ;  /* 0x000000171e1a7225 */ /* 0x000fc600078e001a */
[----:B------:R-:W-:Y:S01]  /*0ad0*/  ISETP.NE.U32.AND P0, PT, R4, RZ, PT ;  /* 0x000000ff0400720c */ /* 0x000fe20003f05070 */
[----:B------:R-:W-:Y:S02]  /*0ae0*/  IMAD R30, R30, R0, R11 ;  /* 0x000000001e1e7224 */ /* 0x000fe400078e020b */
[----:B------:R-:W-:Y:S01]  /*0af0*/  IMAD.MOV.U32 R11, RZ, RZ, R10 ;  /* 0x000000ffff0b7224 */ /* 0x000fe200078e000a */
[----:B------:R-:W-:Y:S01]  /*0b00*/  MOV R10, R36 ;  /* 0x00000024000a7202 */ /* 0x000fe20000000f00 */
[-C--:B-----5:R-:W-:Y:S02]  /*0b10*/  IMAD R3, R3, R23.reuse, RZ ;  /* 0x0000001703037224 */ /* 0x0a0fe400078e02ff */
[-C--:B----4-:R-:W-:Y:S02]  /*0b20*/  IMAD R9, R29, R23.reuse, RZ ;  /* 0x000000171d097224 */ /* 0x090fe400078e02ff */
        /* <DEDUP_REMOVED lines=9> */
[----:B------:R-:W-:Y:S01]  /*0bc0*/  IMAD.MOV R11, RZ, RZ, -R24 ;  /* 0x000000ffff0b7224 */ /* 0x000fe200078e0a18 */
[----:B------:R-:W-:Y:S01]  /*0bd0*/  ISETP.NE.U32.AND P2, PT, R24, RZ, PT ;  /* 0x000000ff1800720c */ /* 0x000fe20003f45070 */
[----:B------:R-:W-:-:S05]  /*0be0*/  IMAD.MOV.U32 R25, RZ, RZ, RZ ;  /* 0x000000ffff197224 */ /* 0x000fca00078e00ff */
[----:B0-----:R-:W0:Y:S02]  /*0bf0*/  MUFU.RCP R0, R0 ;  /* 0x0000000000007308 */ /* 0x001e240000001000 */
[----:B0-----:R-:W-:Y:S02]  /*0c00*/  IADD3 R2, PT, PT, R0, 0xffffffe, RZ ;  /* 0x0ffffffe00027810 */ /* 0x001fe40007ffe0ff */
[----:B------:R-:W-:-:S04]  /*0c10*/  MOV R0, RZ ;  /* 0x000000ff00007202 */ /* 0x000fc80000000f00 */
[----:B------:R0:W1:Y:S02]  /*0c20*/  F2I.FTZ.U32.TRUNC.NTZ R3, R2 ;  /* 0x0000000200037305 */ /* 0x000064000021f000 */
[----:B0-----:R-:W-:Y:S02]  /*0c30*/  HFMA2 R2, -RZ, RZ, 0, 0 ;  /* 0x00000000ff027431 */ /* 0x001fe400000001ff */
[----:B-1----:R-:W-:-:S04]  /*0c40*/  IMAD R11, R11, R3, RZ ;  /* 0x000000030b0b7224 */ /* 0x002fc800078e02ff */
[----:B------:R-:W-:-:S06]  /*0c50*/  IMAD.HI.U32 R3, R3, R11, R2 ;  /* 0x0000000b03037227 */ /* 0x000fcc00078e0002 */
[----:B------:R-:W-:-:S05]  /*0c60*/  IMAD.HI.U32 R3, R3, R34, RZ ;  /* 0x0000002203037227 */ /* 0x000fca00078e00ff */
[----:B------:R-:W-:-:S05]  /*0c70*/  IADD3 R11, PT, PT, -R3, RZ, RZ ;  /* 0x000000ff030b7210 */ /* 0x000fca0007ffe1ff */
[----:B------:R-:W-:-:S05]  /*0c80*/  IMAD R11, R24, R11, R34 ;  /* 0x0000000b180b7224 */ /* 0x000fca00078e0222 */
[----:B------:R-:W-:-:S13]  /*0c90*/  ISETP.GE.U32.AND P0, PT, R11, R24, PT ;  /* 0x000000180b00720c */ /* 0x000fda0003f06070 */
[----:B------:R-:W-:Y:S01]  /*0ca0*/  @P0 IMAD.IADD R11, R11, 0x1, -R24 ;  /* 0x000000010b0b0824 */ /* 0x000fe200078e0a18 */
[----:B------:R-:W-:-:S04]  /*0cb0*/  @P0 IADD3 R3, PT, PT, R3, 0x1, RZ ;  /* 0x0000000103030810 */ /* 0x000fc80007ffe0ff */
[----:B------:R-:W-:-:S13]  /*0cc0*/  ISETP.GE.U32.AND P1, PT, R11, R24, PT ;  /* 0x000000180b00720c */ /* 0x000fda0003f26070 */
[----:B------:R-:W-:Y:S02]  /*0cd0*/  @P1 IADD3 R3, PT, PT, R3, 0x1, RZ ;  /* 0x0000000103031810 */ /* 0x000fe40007ffe0ff */
[----:B------:R-:W-:-:S05]  /*0ce0*/  @!P2 LOP3.LUT R3, RZ, R24, RZ, 0x33, !PT ;  /* 0x00000018ff03a212 */ /* 0x000fca00078e33ff */
[----:B------:R-:W-:-:S04]  /*0cf0*/  IMAD.MOV R11, RZ, RZ, -R3 ;  /* 0x000000ffff0b7224 */ /* 0x000fc800078e0a03 */
[----:B------:R-:W-:Y:S01]  /*0d00*/  IMAD R4, R24, R11, R34 ;  /* 0x0000000b18047224 */ /* 0x000fe200078e0222 */
[----:B------:R-:W-:Y:S01]  /*0d10*/  MOV R24, R3 ;  /* 0x0000000300187202 */ /* 0x000fe20000000f00 */
[----:B------:R-:W-:Y:S06]  /*0d20*/  BRA `(.L_x_21) ;  /* 0x0000000000447947 */ /* 0x000fec0003800000 */
.L_x_20:
        /* <DEDUP_REMOVED lines=9> */
[----:B------:R-:W-:Y:S01]  /*0dc0*/  IADD3.X R3, PT, PT, RZ, ~R2, RZ, P0, !PT ;  /* 0x80000002ff037210 */ /* 0x000fe200007fe4ff */
[----:B------:R-:W-:-:S04]  /*0dd0*/  IMAD.WIDE.U32 R30, R24, R11, R30 ;  /* 0x0000000b181e7225 */ /* 0x000fc800078e001e */
[----:B------:R-:W-:Y:S01]  /*0de0*/  IMAD R3, R3, R24, RZ ;  /* 0x0000001803037224 */ /* 0x000fe200078e02ff */
[----:B------:R-:W-:Y:S02]  /*0df0*/  MOV R4, R30 ;  /* 0x0000001e00047202 */ /* 0x000fe40000000f00 */
[----:B------:R-:W-:Y:S01]  /*0e00*/  MOV R24, R28 ;  /* 0x0000001c00187202 */ /* 0x000fe20000000f00 */
[----:B------:R-:W-:Y:S01]  /*0e10*/  IMAD R3, R25, R11, R3 ;  /* 0x0000000b19037224 */ /* 0x000fe200078e0203 */
[----:B------:R-:W-:-:S03]  /*0e20*/  MOV R25, R2 ;  /* 0x0000000200197202 */ /* 0x000fc60000000f00 */
[----:B------:R-:W-:-:S07]  /*0e30*/  IMAD.IADD R0, R31, 0x1, R3 ;  /* 0x000000011f007824 */ /* 0x000fce00078e0203 */
.L_x_21:
[----:B------:R-:W-:Y:S05]  /*0e40*/  BSYNC.RECONVERGENT B0 ;  /* 0x0000000000007941 */ /* 0x000fea0003800200 */
.L_x_19:
[----:B------:R-:W-:-:S04]  /*0e50*/  IMAD.WIDE.U32 R2, R7, 0x8, R20 ;  /* 0x0000000807027825 */ /* 0x000fc800078e0014 */
[----:B------:R-:W-:-:S04]  /*0e60*/  IMAD.WIDE.U32 R30, R22, 0x8, R14 ;  /* 0x00000008161e7825 */ /* 0x000fc800078e000e */
[C---:B------:R-:W-:Y:S02]  /*0e70*/  IMAD.WIDE.U32 R28, R22.reuse, 0x8, R16 ;  /* 0x00000008161c7825 */ /* 0x040fe400078e0010 */
[----:B------:R-:W2:Y:S02]  /*0e80*/  LDG.E.64.CONSTANT R30, desc[UR8][R30.64] ;  /* 0x000000081e1e7981 */ /* 0x000ea4000c1e9b00 */
[----:B------:R-:W-:Y:S02]  /*0e90*/  IMAD.WIDE.U32 R34, R22, 0x8, R18 ;  /* 0x0000000816227825 */ /* 0x000fe400078e0012 */
[----:B------:R-:W3:Y:S04]  /*0ea0*/  LDG.E.64.CONSTANT R22, desc[UR8][R2.64] ;  /* 0x0000000802167981 */ /* 0x000ee8000c1e9b00 */
[----:B------:R-:W4:Y:S04]  /*0eb0*/  LDG.E.64.CONSTANT R28, desc[UR8][R28.64] ;  /* 0x000000081c1c7981 */ /* 0x000f28000c1e9b00 */
[----:B------:R0:W5:Y:S01]  /*0ec0*/  LDG.E.64.CONSTANT R2, desc[UR8][R34.64] ;  /* 0x0000000822027981 */ /* 0x000162000c1e9b00 */
[----:B------:R-:W-:Y:S01]  /*0ed0*/  IMAD.MOV.U32 R27, RZ, RZ, R10 ;  /* 0x000000ffff1b7224 */ /* 0x000fe200078e000a */
[----:B------:R-:W-:Y:S01]  /*0ee0*/  BSSY.RECONVERGENT B0, `(.L_x_22) ;  /* 0x0000039000007945 */ /* 0x000fe20003800200 */
[----:B0-----:R-:W-:-:S02]  /*0ef0*/  MOV R34, R36 ;  /* 0x0000002400227202 */ /* 0x001fc40000000f00 */
[----:B------:R-:W-:Y:S02]  /*0f00*/  MOV R35, R9 ;  /* 0x0000000900237202 */ /* 0x000fe40000000f00 */
[----:B---3--:R-:W-:-:S04]  /*0f10*/  LOP3.LUT R6, R25, R23, RZ, 0xfc, !PT ;  /* 0x0000001719067212 */ /* 0x008fc800078efcff */
[----:B------:R-:W-:Y:S01]  /*0f20*/  ISETP.NE.U32.AND P0, PT, R6, RZ, PT ;  /* 0x000000ff0600720c */ /* 0x000fe20003f05070 */
[-C--:B----4-:R-:W-:Y:S02]  /*0f30*/  IMAD R33, R29, R4.reuse, RZ ;  /* 0x000000041d217224 */ /* 0x090fe400078e02ff */
[----:B--2---:R-:W-:Y:S02]  /*0f40*/  IMAD R11, R31, R4, RZ ;  /* 0x000000041f0b7224 */ /* 0x004fe400078e02ff */
[----:B------:R-:W-:Y:S02]  /*0f50*/  IMAD R9, R28, R0, R33 ;  /* 0x000000001c097224 */ /* 0x000fe400078e0221 */
[-C--:B-----5:R-:W-:Y:S02]  /*0f60*/  IMAD R3, R3, R4.reuse, RZ ;  /* 0x0000000403037224 */ /* 0x0a0fe400078e02ff */
[----:B------:R-:W-:Y:S02]  /*0f70*/  IMAD.MOV.U32 R33, RZ, RZ, R8 ;  /* 0x000000ffff217224 */ /* 0x000fe400078e0008 */
[----:B------:R-:W-:-:S04]  /*0f80*/  IMAD.WIDE.U32 R26, R30, R4, R26 ;  /* 0x000000041e1a7225 */ /* 0x000fc800078e001a */
[----:B------:R-:W-:Y:S02]  /*0f90*/  IMAD R11, R30, R0, R11 ;  /* 0x000000001e0b7224 */ /* 0x000fe400078e020b */
[----:B------:R-:W-:-:S04]  /*0fa0*/  IMAD.WIDE.U32 R34, R28, R4, R34 ;  /* 0x000000041c227225 */ /* 0x000fc800078e0022 */
[----:B------:R-:W-:-:S04]  /*0fb0*/  IMAD.WIDE.U32 R32, R2, R4, R32 ;  /* 0x0000000402207225 */ /* 0x000fc800078e0020 */
[----:B------:R-:W-:Y:S01]  /*0fc0*/  IMAD R3, R2, R0, R3 ;  /* 0x0000000002037224 */ /* 0x000fe200078e0203 */
[----:B------:R-:W-:Y:S02]  /*0fd0*/  IADD3 R10, PT, PT, R27, R11, RZ ;  /* 0x0000000b1b0a7210 */ /* 0x000fe40007ffe0ff */
[----:B------:R-:W-:Y:S01]  /*0fe0*/  IADD3 R9, PT, PT, R35, R9, RZ ;  /* 0x0000000923097210 */ /* 0x000fe20007ffe0ff */
[----:B------:R-:W-:Y:S01]  /*0ff0*/  IMAD.IADD R8, R33, 0x1, R3 ;  /* 0x0000000121087824 */ /* 0x000fe200078e0203 */
[----:B------:R-:W-:Y:S06]  /*1000*/  @P0 BRA `(.L_x_23) ;  /* 0x00000000005c0947 */ /* 0x000fec0003800000 */
[----:B------:R-:W0:Y:S01]  /*1010*/  I2F.U32.RP R0, R22 ;  /* 0x0000001600007306 */ /* 0x000e220000209000 */
[----:B------:R-:W-:Y:S02]  /*1020*/  IADD3 R11, PT, PT, RZ, -R22, RZ ;  /* 0x80000016ff0b7210 */ /* 0x000fe40007ffe0ff */
[----:B------:R-:W-:-:S05]  /*1030*/  ISETP.NE.U32.AND P2, PT, R22, RZ, PT ;  /* 0x000000ff1600720c */ /* 0x000fca0003f45070 */
[----:B0-----:R-:W0:Y:S02]  /*1040*/  MUFU.RCP R0, R0 ;  /* 0x0000000000007308 */ /* 0x001e240000001000 */
[----:B0-----:R-:W-:Y:S01]  /*1050*/  IADD3 R2, PT, PT, R0, 0xffffffe, RZ ;  /* 0x0ffffffe00027810 */ /* 0x001fe20007ffe0ff */
[----:B------:R-:W-:-:S05]  /*1060*/  HFMA2 R0, -RZ, RZ, 0, 0 ;  /* 0x00000000ff007431 */ /* 0x000fca00000001ff */
[----:B------:R0:W1:Y:S02]  /*1070*/  F2I.FTZ.U32.TRUNC.NTZ R3, R2 ;  /* 0x0000000200037305 */ /* 0x000064000021f000 */
[----:B0-----:R-:W-:Y:S02]  /*1080*/  IMAD.MOV.U32 R2, RZ, RZ, RZ ;  /* 0x000000ffff027224 */ /* 0x001fe400078e00ff */
[----:B-1----:R-:W-:-:S04]  /*1090*/  IMAD R11, R11, R3, RZ ;  /* 0x000000030b0b7224 */ /* 0x002fc800078e02ff */
[----:B------:R-:W-:-:S06]  /*10a0*/  IMAD.HI.U32 R3, R3, R11, R2 ;  /* 0x0000000b03037227 */ /* 0x000fcc00078e0002 */
[----:B------:R-:W-:-:S05]  /*10b0*/  IMAD.HI.U32 R4, R3, R24, RZ ;  /* 0x0000001803047227 */ /* 0x000fca00078e00ff */
[----:B------:R-:W-:-:S05]  /*10c0*/  IADD3 R3, PT, PT, -R4, RZ, RZ ;  /* 0x000000ff04037210 */ /* 0x000fca0007ffe1ff */
[----:B------:R-:W-:-:S05]  /*10d0*/  IMAD R3, R22, R3, R24 ;  /* 0x0000000316037224 */ /* 0x000fca00078e0218 */
[----:B------:R-:W-:-:S13]  /*10e0*/  ISETP.GE.U32.AND P0, PT, R3, R22, PT ;  /* 0x000000160300720c */ /* 0x000fda0003f06070 */
[----:B------:R-:W-:Y:S01]  /*10f0*/  @P0 IADD3 R3, PT, PT, -R22, R3, RZ ;  /* 0x0000000316030210 */ /* 0x000fe20007ffe1ff */
[----:B------:R-:W-:-:S03]  /*1100*/  @P0 VIADD R4, R4, 0x1 ;  /* 0x0000000104040836 */ /* 0x000fc60000000000 */
[----:B------:R-:W-:Y:S01]  /*1110*/  ISETP.GE.U32.AND P1, PT, R3, R22, PT ;  /* 0x000000160300720c */ /* 0x000fe20003f26070 */
[----:B------:R-:W-:-:S12]  /*1120*/  IMAD.MOV.U32 R3, RZ, RZ, RZ ;  /* 0x000000ffff037224 */ /* 0x000fd800078e00ff */
[----:B------:R-:W-:Y:S02]  /*1130*/  @P1 IADD3 R4, PT, PT, R4, 0x1, RZ ;  /* 0x0000000104041810 */ /* 0x000fe40007ffe0ff */
[----:B------:R-:W-:-:S04]  /*1140*/  @!P2 LOP3.LUT R4, RZ, R22, RZ, 0x33, !PT ;  /* 0x00000016ff04a212 */ /* 0x000fc800078e33ff */
[----:B------:R-:W-:-:S05]  /*1150*/  IADD3 R11, PT, PT, -R4, RZ, RZ ;  /* 0x000000ff040b7210 */ /* 0x000fca0007ffe1ff */
[----:B------:R-:W-:Y:S01]  /*1160*/  IMAD R11, R22, R11, R24 ;  /* 0x0000000b160b7224 */ /* 0x000fe200078e0218 */
[----:B------:R-:W-:Y:S06]  /*1170*/  BRA `(.L_x_24) ;  /* 0x00000000003c7947 */ /* 0x000fec0003800000 */
.L_x_23:
[----:B------:R-:W-:Y:S01]  /*1180*/  MOV R4, R24 ;  /* 0x0000001800047202 */ /* 0x000fe20000000f00 */
[----:B------:R-:W-:Y:S01]  /*1190*/  IMAD.MOV.U32 R3, RZ, RZ, R25 ;  /* 0x000000ffff037224 */ /* 0x000fe200078e0019 */
[----:B------:R-:W-:Y:S02]  /*11a0*/  MOV R2, R22 ;  /* 0x0000001600027202 */ /* 0x000fe40000000f00 */
[----:B------:R-:W-:Y:S02]  /*11b0*/  MOV R0, R23 ;  /* 0x0000001700007202 */ /* 0x000fe40000000f00 */
[----:B------:R-:W-:-:S07]  /*11c0*/  MOV R6, 0x11e0 ;  /* 0x000011e000067802 */ /* 0x000fce0000000f00 */
[----:B------:R-:W-:Y:S05]  /*11d0*/  CALL.REL.NOINC `($__internal_0_$__cuda_sm20_div_u64) ;  /* 0x0000001000407944 */ /* 0x000fea0003c00000 */
[-C--:B------:R-:W-:Y:S02]  /*11e0*/  IADD3 R11, P0, PT, RZ, -R28.reuse, RZ ;  /* 0x8000001cff0b7210 */ /* 0x080fe40007f1e0ff */
[----:B------:R-:W-:-:S03]  /*11f0*/  MOV R4, R28 ;  /* 0x0000001c00047202 */ /* 0x000fc60000000f00 */
[----:B------:R-:W-:Y:S02]  /*1200*/  IMAD.X R3, RZ, RZ, ~R2, P0 ;  /* 0x000000ffff037224 */ /* 0x000fe400000e0e02 */
[----:B------:R-:W-:-:S04]  /*1210*/  IMAD.WIDE.U32 R24, R22, R11, R24 ;  /* 0x0000000b16187225 */ /* 0x000fc800078e0018 */
[----:B------:R-:W-:-:S04]  /*1220*/  IMAD R3, R3, R22, RZ ;  /* 0x0000001603037224 */ /* 0x000fc800078e02ff */
[----:B------:R-:W-:Y:S01]  /*1230*/  IMAD R3, R23, R11, R3 ;  /* 0x0000000b17037224 */ /* 0x000fe200078e0203 */
[----:B------:R-:W-:-:S03]  /*1240*/  MOV R11, R24 ;  /* 0x00000018000b7202 */ /* 0x000fc60000000f00 */
[----:B------:R-:W-:Y:S01]  /*1250*/  IMAD.IADD R0, R25, 0x1, R3 ;  /* 0x0000000119007824 */ /* 0x000fe200078e0203 */
[----:B------:R-:W-:-:S07]  /*1260*/  MOV R3, R2 ;  /* 0x0000000200037202 */ /* 0x000fce0000000f00 */
.L_x_24:
[----:B------:R-:W-:Y:S05]  /*1270*/  BSYNC.RECONVERGENT B0 ;  /* 0x0000000000007941 */ /* 0x000fea0003800200 */
.L_x_22:
[----:B------:R-:W0:Y:S01]  /*1280*/  LDC.64 R22, c[0x0][0x3b0] ;  /* 0x0000ec00ff167b82 */ /* 0x000e220000000a00 */
[----:B------:R-:W-:-:S04]  /*1290*/  IMAD.WIDE.U32 R24, R7, 0x8, R14 ;  /* 0x0000000807187825 */ /* 0x000fc800078e000e */
[C---:B------:R-:W-:Y:S02]  /*12a0*/  IMAD.WIDE.U32 R28, R7.reuse, 0x8, R16 ;  /* 0x00000008071c7825 */ /* 0x040fe400078e0010 */
[----:B------:R-:W2:Y:S02]  /*12b0*/  LDG.E.64.CONSTANT R24, desc[UR8][R24.64] ;  /* 0x0000000818187981 */ /* 0x000ea4000c1e9b00 */
[----:B0-----:R-:W-:Y:S02]  /*12c0*/  IMAD.WIDE.U32 R22, R7, 0x8, R22 ;  /* 0x0000000807167825 */ /* 0x001fe400078e0016 */
[----:B------:R-:W3:Y:S04]  /*12d0*/  LDG.E.64.CONSTANT R6, desc[UR8][R28.64] ;  /* 0x000000081c067981 */ /* 0x000ee8000c1e9b00 */
[----:B------:R-:W4:Y:S01]  /*12e0*/  LDG.E.64.CONSTANT R22, desc[UR8][R22.64] ;  /* 0x0000000816167981 */ /* 0x000f22000c1e9b00 */
[----:B------:R-:W-:Y:S01]  /*12f0*/  UIADD3 UR5, UPT, UPT, UR5, 0x4, URZ ;  /* 0x0000000405057890 */ /* 0x000fe2000fffe0ff */
[----:B------:R-:W-:Y:S01]  /*1300*/  IMAD.MOV.U32 R35, RZ, RZ, R9 ;  /* 0x000000ffff237224 */ /* 0x000fe200078e0009 */
[----:B------:R-:W-:-:S02]  /*1310*/  MOV R27, R10 ;  /* 0x0000000a001b7202 */ /* 0x000fc40000000f00 */
[----:B------:R-:W-:Y:S01]  /*1320*/  MOV R9, R8 ;  /* 0x0000000800097202 */ /* 0x000fe20000000f00 */
[----:B------:R-:W-:Y:S01]  /*1330*/  UISETP.NE.AND UP0, UPT, UR5, URZ, UPT ;  /* 0x000000ff0500728c */ /* 0x000fe2000bf05270 */
[----:B------:R-:W-:Y:S02]  /*1340*/  MOV R8, R32 ;  /* 0x0000002000087202 */ /* 0x000fe40000000f00 */
[----:B------:R-:W-:Y:S01]  /*1350*/  IADD3 R5, PT, PT, R5, -0x4, RZ ;  /* 0xfffffffc05057810 */ /* 0x000fe20007ffe0ff */
[-C--:B--2---:R-:W-:Y:S02]  /*1360*/  IMAD R31, R25, R11.reuse, RZ ;  /* 0x0000000b191f7224 */ /* 0x084fe400078e02ff */
[----:B------:R-:W-:-:S04]  /*1370*/  IMAD.WIDE.U32 R26, R24, R11, R26 ;  /* 0x0000000b181a7225 */ /* 0x000fc800078e001a */
[----:B------:R-:W-:-:S04]  /*1380*/  IMAD R31, R24, R0, R31 ;  /* 0x00000000181f7224 */ /* 0x000fc800078e021f */
[----:B------:R-:W-:Y:S02]  /*1390*/  IMAD.IADD R27, R27, 0x1, R31 ;  /* 0x000000011b1b7824 */ /* 0x000fe400078e021f */
[-C--:B---3--:R-:W-:Y:S02]  /*13a0*/  IMAD R7, R7, R11.reuse, RZ ;  /* 0x0000000b07077224 */ /* 0x088fe400078e02ff */
[----:B------:R-:W-:-:S04]  /*13b0*/  IMAD.WIDE.U32 R34, R6, R11, R34 ;  /* 0x0000000b06227225 */ /* 0x000fc800078e0022 */
[-C--:B----4-:R-:W-:Y:S02]  /*13c0*/  IMAD R25, R23, R11.reuse, RZ ;  /* 0x0000000b17197224 */ /* 0x090fe400078e02ff */
[----:B------:R-:W-:Y:S01]  /*13d0*/  IMAD R23, R6, R0, R7 ;  /* 0x0000000006177224 */ /* 0x000fe200078e0207 */
[----:B------:R-:W-:Y:S01]  /*13e0*/  MOV R7, R34 ;  /* 0x0000002200077202 */ /* 0x000fe20000000f00 */
[----:B------:R-:W-:-:S03]  /*13f0*/  IMAD.WIDE.U32 R10, R22, R11, R8 ;  /* 0x0000000b160a7225 */ /* 0x000fc600078e0008 */
[----:B------:R-:W-:Y:S01]  /*1400*/  IADD3 R8, PT, PT, R35, R23, RZ ;  /* 0x0000001723087210 */ /* 0x000fe20007ffe0ff */
[----:B------:R-:W-:Y:S02]  /*1410*/  IMAD R25, R22, R0, R25 ;  /* 0x0000000016197224 */ /* 0x000fe400078e0219 */
[----:B------:R-:W-:-:S03]  /*1420*/  IMAD.MOV.U32 R9, RZ, RZ, R10 ;  /* 0x000000ffff097224 */ /* 0x000fc600078e000a */
[----:B------:R-:W-:Y:S01]  /*1430*/  IADD3 R10, PT, PT, R11, R25, RZ ;  /* 0x000000190b0a7210 */ /* 0x000fe20007ffe0ff */
[----:B------:R-:W-:Y:S06]  /*1440*/  BRA.U UP0, `(.L_x_25) ;  /* 0xffffffed00907547 */ /* 0x000fec000b83ffff */
[----:B------:R-:W-:-:S07]  /*1450*/  VIADD R14, R5, 0x1 ;  /* 0x00000001050e7836 */ /* 0x000fce0000000000 */
.L_x_12:
[----:B------:R-:W-:-:S09]  /*1460*/  UISETP.NE.AND UP0, UPT, UR6, URZ, UPT ;  /* 0x000000ff0600728c */ /* 0x000fd2000bf05270 */
[----:B------:R-:W-:Y:S05]  /*1470*/  BRA.U !UP0, `(.L_x_11) ;  /* 0x0000000d08507547 */ /* 0x000fea000b800000 */
[----:B------:R-:W-:-:S09]  /*1480*/  UISETP.NE.AND UP0, UPT, UR6, 0x1, UPT ;  /* 0x000000010600788c */ /* 0x000fd2000bf05270 */
[----:B------:R-:W-:Y:S05]  /*1490*/  BRA.U !UP0, `(.L_x_26) ;  /* 0x00000009084c7547 */ /* 0x000fea000b800000 */
[----:B------:R-:W0:Y:S02]  /*14a0*/  LDC.64 R16, c[0x0][0x3b8] ;  /* 0x0000ee00ff107b82 */ /* 0x000e240000000a00 */
[----:B0-----:R-:W-:-:S06]  /*14b0*/  IMAD.WIDE.U32 R16, R14, 0x8, R16 ;  /* 0x000000080e107825 */ /* 0x001fcc00078e0010 */
[----:B------:R-:W2:Y:S01]  /*14c0*/  LDG.E.64.CONSTANT R16, desc[UR8][R16.64] ;  /* 0x0000000810107981 */ /* 0x000ea2000c1e9b00 */
[----:B------:R-:W-:Y:S01]  /*14d0*/  BSSY.RECONVERGENT B0, `(.L_x_27) ;  /* 0x0000029000007945 */ /* 0x000fe20003800200 */
[----:B--2---:R-:W-:-:S04]  /*14e0*/  LOP3.LUT R0, R3, R17, RZ, 0xfc, !PT ;  /* 0x0000001103007212 */ /* 0x004fc800078efcff */
[----:B------:R-:W-:-:S13]  /*14f0*/  ISETP.NE.U32.AND P0, PT, R0, RZ, PT ;  /* 0x000000ff0000720c */ /* 0x000fda0003f05070 */
[----:B------:R-:W-:Y:S05]  /*1500*/  @P0 BRA `(.L_x_28) ;  /* 0x00000000005c0947 */ /* 0x000fea0003800000 */
[----:B------:R-:W0:Y:S01]  /*1510*/  I2F.U32.RP R0, R16 ;  /* 0x0000001000007306 */ /* 0x000e220000209000 */
[----:B------:R-:W-:Y:S01]  /*1520*/  IADD3 R5, PT, PT, RZ, -R16, RZ ;  /* 0x80000010ff057210 */ /* 0x000fe20007ffe0ff */
[----:B------:R-:W-:Y:S01]  /*1530*/  HFMA2 R19, -RZ, RZ, 0, 0 ;  /* 0x00000000ff137431 */ /* 0x000fe200000001ff */
[----:B------:R-:W-:Y:S01]  /*1540*/  ISETP.NE.U32.AND P2, PT, R16, RZ, PT ;  /* 0x000000ff1000720c */ /* 0x000fe20003f45070 */
[----:B------:R-:W-:-:S04]  /*1550*/  IMAD.MOV.U32 R11, RZ, RZ, RZ ;  /* 0x000000ffff0b7224 */ /* 0x000fc800078e00ff */
[----:B0-----:R-:W0:Y:S02]  /*1560*/  MUFU.RCP R0, R0 ;  /* 0x0000000000007308 */ /* 0x001e240000001000 */
[----:B0-----:R-:W-:-:S06]  /*1570*/  IADD3 R2, PT, PT, R0, 0xffffffe, RZ ;  /* 0x0ffffffe00027810 */ /* 0x001fcc0007ffe0ff */
        /* <DEDUP_REMOVED lines=10> */
[----:B------:R-:W-:-:S13]  /*1620*/  ISETP.GE.U32.AND P1, PT, R3, R16, PT ;  /* 0x000000100300720c */ /* 0x000fda0003f26070 */
[----:B------:R-:W-:Y:S02]  /*1630*/  @P1 IADD3 R18, PT, PT, R18, 0x1, RZ ;  /* 0x0000000112121810 */ /* 0x000fe40007ffe0ff */
[----:B------:R-:W-:-:S04]  /*1640*/  @!P2 LOP3.LUT R18, RZ, R16, RZ, 0x33, !PT ;  /* 0x00000010ff12a212 */ /* 0x000fc800078e33ff */
[----:B------:R-:W-:-:S05]  /*1650*/  IADD3 R15, PT, PT, -R18, RZ, RZ ;  /* 0x000000ff120f7210 */ /* 0x000fca0007ffe1ff */
[----:B------:R-:W-:Y:S01]  /*1660*/  IMAD R15, R16, R15, R4 ;  /* 0x0000000f100f7224 */ /* 0x000fe200078e0204 */
[----:B------:R-:W-:Y:S06]  /*1670*/  BRA `(.L_x_29) ;  /* 0x0000000000387947 */ /* 0x000fec0003800000 */
.L_x_28:
[----:B------:R-:W-:Y:S01]  /*1680*/  MOV R2, R16 ;  /* 0x0000001000027202 */ /* 0x000fe20000000f00 */
[----:B------:R-:W-:Y:S01]  /*1690*/  IMAD.MOV.U32 R0, RZ, RZ, R17 ;  /* 0x000000ffff007224 */ /* 0x000fe200078e0011 */
[----:B------:R-:W-:-:S07]  /*16a0*/  MOV R6, 0x16c0 ;  /* 0x000016c000067802 */ /* 0x000fce0000000f00 */
[----:B------:R-:W-:Y:S05]  /*16b0*/  CALL.REL.NOINC `($__internal_0_$__cuda_sm20_div_u64) ;  /* 0x0000000c00087944 */ /* 0x000fea0003c00000 */
[----:B------:R-:W-:Y:S01]  /*16c0*/  IADD3 R15, P0, PT, RZ, -R28, RZ ;  /* 0x8000001cff0f7210 */ /* 0x000fe20007f1e0ff */
[----:B------:R-:W-:Y:S01]  /*16d0*/  IMAD.MOV.U32 R19, RZ, RZ, R2 ;  /* 0x000000ffff137224 */ /* 0x000fe200078e0002 */
[----:B------:R-:W-:Y:S02]  /*16e0*/  MOV R5, R3 ;  /* 0x0000000300057202 */ /* 0x000fe40000000f00 */
[----:B------:R-:W-:Y:S02]  /*16f0*/  IADD3.X R11, PT, PT, RZ, ~R2, RZ, P0, !PT ;  /* 0x80000002ff0b7210 */ /* 0x000fe400007fe4ff */
[----:B------:R-:W-:Y:S01]  /*1700*/  MOV R18, R28 ;  /* 0x0000001c00127202 */ /* 0x000fe20000000f00 */
[----:B------:R-:W-:-:S04]  /*1710*/  IMAD.WIDE.U32 R4, R16, R15, R4 ;  /* 0x0000000f10047225 */ /* 0x000fc800078e0004 */
[----:B------:R-:W-:-:S04]  /*1720*/  IMAD R11, R11, R16, RZ ;  /* 0x000000100b0b7224 */ /* 0x000fc800078e02ff */
[----:B------:R-:W-:Y:S02]  /*1730*/  IMAD R11, R17, R15, R11 ;  /* 0x0000000f110b7224 */ /* 0x000fe400078e020b */
[----:B------:R-:W-:-:S03]  /*1740*/  IMAD.MOV.U32 R15, RZ, RZ, R4 ;  /* 0x000000ffff0f7224 */ /* 0x000fc600078e0004 */
[----:B------:R-:W-:-:S07]  /*1750*/  IADD3 R11, PT, PT, R5, R11, RZ ;  /* 0x0000000b050b7210 */ /* 0x000fce0007ffe0ff */
.L_x_29:
[----:B------:R-:W-:Y:S05]  /*1760*/  BSYNC.RECONVERGENT B0 ;  /* 0x0000000000007941 */ /* 0x000fea0003800200 */
.L_x_27:
[----:B------:R-:W0:Y:S01]  /*1770*/  LDC.64 R22, c[0x0][0x3a0] ;  /* 0x0000e800ff167b82 */ /* 0x000e220000000a00 */
[----:B------:R-:W-:-:S07]  /*1780*/  IADD3 R5, PT, PT, R14, -0x1, RZ ;  /* 0xffffffff0e057810 */ /* 0x000fce0007ffe0ff */
[----:B------:R-:W1:Y:S08]  /*1790*/  LDC.64 R16, c[0x0][0x3b8] ;  /* 0x0000ee00ff107b82 */ /* 0x000e700000000a00 */
[----:B------:R-:W2:Y:S08]  /*17a0*/  LDC.64 R24, c[0x0][0x3a8] ;  /* 0x0000ea00ff187b82 */ /* 0x000eb00000000a00 */
[----:B------:R-:W3:Y:S01]  /*17b0*/  LDC.64 R2, c[0x0][0x3b0] ;  /* 0x0000ec00ff027b82 */ /* 0x000ee20000000a00 */
[----:B0-----:R-:W-:-:S06]  /*17c0*/  IMAD.WIDE.U32 R22, R14, 0x8, R22 ;  /* 0x000000080e167825 */ /* 0x001fcc00078e0016 */
[----:B------:R-:W4:Y:S01]  /*17d0*/  LDG.E.64.CONSTANT R22, desc[UR8][R22.64] ;  /* 0x0000000816167981 */ /* 0x000f22000c1e9b00 */
[----:B-1----:R-:W-:-:S06]  /*17e0*/  IMAD.WIDE.U32 R16, R5, 0x8, R16 ;  /* 0x0000000805107825 */ /* 0x002fcc00078e0010 */
[----:B------:R-:W5:Y:S01]  /*17f0*/  LDG.E.64.CONSTANT R16, desc[UR8][R16.64] ;  /* 0x0000000810107981 */ /* 0x000f62000c1e9b00 */
[----:B--2---:R-:W-:-:S06]  /*1800*/  IMAD.WIDE.U32 R24, R14, 0x8, R24 ;  /* 0x000000080e187825 */ /* 0x004fcc00078e0018 */
[----:B------:R-:W2:Y:S01]  /*1810*/  LDG.E.64.CONSTANT R24, desc[UR8][R24.64] ;  /* 0x0000000818187981 */ /* 0x000ea2000c1e9b00 */
[----:B---3--:R-:W-:-:S06]  /*1820*/  IMAD.WIDE.U32 R2, R14, 0x8, R2 ;  /* 0x000000080e027825 */ /* 0x008fcc00078e0002 */
[----:B------:R-:W3:Y:S01]  /*1830*/  LDG.E.64.CONSTANT R2, desc[UR8][R2.64] ;  /* 0x0000000802027981 */ /* 0x000ee2000c1e9b00 */
[----:B------:R-:W-:Y:S01]  /*1840*/  BSSY.RECONVERGENT B0, `(.L_x_30) ;  /* 0x000003c000007945 */ /* 0x000fe20003800200 */
[----:B----4-:R-:W-:-:S04]  /*1850*/  IMAD R0, R23, R15, RZ ;  /* 0x0000000f17007224 */ /* 0x010fc800078e02ff */
[C---:B------:R-:W-:Y:S01]  /*1860*/  IMAD R33, R22.reuse, R11, R0 ;  /* 0x0000000b16217224 */ /* 0x040fe200078e0200 */
[----:B-----5:R-:W-:Y:S01]  /*1870*/  LOP3.LUT R0, R19, R17, RZ, 0xfc, !PT ;  /* 0x0000001113007212 */ /* 0x020fe200078efcff */
[----:B------:R-:W-:-:S03]  /*1880*/  IMAD.WIDE.U32 R20, R22, R15, R26 ;  /* 0x0000000f16147225 */ /* 0x000fc600078e001a */
[----:B------:R-:W-:Y:S01]  /*1890*/  ISETP.NE.U32.AND P0, PT, R0, RZ, PT ;  /* 0x000000ff0000720c */ /* 0x000fe20003f05070 */
[----:B------:R-:W-:Y:S02]  /*18a0*/  IMAD.MOV.U32 R23, RZ, RZ, R8 ;  /* 0x000000ffff177224 */ /* 0x000fe400078e0008 */
[----:B--2---:R-:W-:Y:S01]  /*18b0*/  IMAD R4, R25, R15, RZ ;  /* 0x0000000f19047224 */ /* 0x004fe200078e02ff */
[----:B------:R-:W-:Y:S02]  /*18c0*/  MOV R22, R7 ;  /* 0x0000000700167202 */ /* 0x000fe40000000f00 */
[----:B------:R-:W-:Y:S01]  /*18d0*/  MOV R8, R9 ;  /* 0x0000000900087202 */ /* 0x000fe20000000f00 */
[C---:B------:R-:W-:Y:S01]  /*18e0*/  IMAD R25, R24.reuse, R11, R4 ;  /* 0x0000000b18197224 */ /* 0x040fe200078e0204 */
[----:B------:R-:W-:Y:S01]  /*18f0*/  MOV R9, R10 ;  /* 0x0000000a00097202 */ /* 0x000fe20000000f00 */
[-C--:B---3--:R-:W-:Y:S02]  /*1900*/  IMAD R4, R3, R15.reuse, RZ ;  /* 0x0000000f03047224 */ /* 0x088fe400078e02ff */
[----:B------:R-:W-:-:S04]  /*1910*/  IMAD.WIDE.U32 R22, R24, R15, R22 ;  /* 0x0000000f18167225 */ /* 0x000fc800078e0016 */
[----:B------:R-:W-:-:S04]  /*1920*/  IMAD.WIDE.U32 R8, R2, R15, R8 ;  /* 0x0000000f02087225 */ /* 0x000fc800078e0008 */
[----:B------:R-:W-:Y:S01]  /*1930*/  IMAD R3, R2, R11, R4 ;  /* 0x0000000b02037224 */ /* 0x000fe200078e0204 */
[----:B------:R-:W-:Y:S01]  /*1940*/  IADD3 R27, PT, PT, R23, R25, RZ ;  /* 0x00000019171b7210 */ /* 0x000fe20007ffe0ff */
[----:B------:R-:W-:-:S03]  /*1950*/  IMAD.IADD R33, R21, 0x1, R33 ;  /* 0x0000000115217824 */ /* 0x000fc600078e0221 */
[----:B------:R-:W-:Y:S01]  /*1960*/  IADD3 R25, PT, PT, R9, R3, RZ ;  /* 0x0000000309197210 */ /* 0x000fe20007ffe0ff */
[----:B------:R-:W-:Y:S06]  /*1970*/  @P0 BRA `(.L_x_31) ;  /* 0x00000000005c0947 */ /* 0x000fec0003800000 */
[----:B------:R-:W0:Y:S01]  /*1980*/  I2F.U32.RP R0, R16 ;  /* 0x0000001000007306 */ /* 0x000e220000209000 */
[----:B------:R-:W-:Y:S02]  /*1990*/  IADD3 R7, PT, PT, RZ, -R16, RZ ;  /* 0x80000010ff077210 */ /* 0x000fe40007ffe0ff */
[----:B------:R-:W-:-:S05]  /*19a0*/  ISETP.NE.U32.AND P2, PT, R16, RZ, PT ;  /* 0x000000ff1000720c */ /* 0x000fca0003f45070 */
[----:B0-----:R-:W0:Y:S02]  /*19b0*/  MUFU.RCP R0, R0 ;  /* 0x0000000000007308 */ /* 0x001e240000001000 */
[----:B0-----:R-:W-:Y:S02]  /*19c0*/  VIADD R2, R0, 0xffffffe ;  /* 0x0ffffffe00027836 */ /* 0x001fe40000000000 */
[----:B------:R-:W-:-:S04]  /*19d0*/  IMAD.MOV.U32 R0, RZ, RZ, RZ ;  /* 0x000000ffff007224 */ /* 0x000fc800078e00ff */
        /* <DEDUP_REMOVED lines=10> */
[----:B------:R-:W-:Y:S02]  /*1a80*/  ISETP.GE.U32.AND P1, PT, R3, R16, PT ;  /* 0x000000100300720c */ /* 0x000fe40003f26070 */
[----:B------:R-:W-:-:S11]  /*1a90*/  MOV R3, RZ ;  /* 0x000000ff00037202 */ /* 0x000fd60000000f00 */
[----:B------:R-:W-:Y:S01]  /*1aa0*/  @P1 VIADD R4, R4, 0x1 ;  /* 0x0000000104041836 */ /* 0x000fe20000000000 */
[----:B------:R-:W-:-:S04]  /*1ab0*/  @!P2 LOP3.LUT R4, RZ, R16, RZ, 0x33, !PT ;  /* 0x00000010ff04a212 */ /* 0x000fc800078e33ff */
[----:B------:R-:W-:-:S05]  /*1ac0*/  IADD3 R17, PT, PT, -R4, RZ, RZ ;  /* 0x000000ff04117210 */ /* 0x000fca0007ffe1ff */
[----:B------:R-:W-:Y:S01]  /*1ad0*/  IMAD R17, R16, R17, R18 ;  /* 0x0000001110117224 */ /* 0x000fe200078e0212 */
[----:B------:R-:W-:Y:S06]  /*1ae0*/  BRA `(.L_x_32) ;  /* 0x0000000000447947 */ /* 0x000fec0003800000 */
.L_x_31:
        /* <DEDUP_REMOVED lines=15> */
[----:B------:R-:W-:Y:S02]  /*1be0*/  IADD3 R0, PT, PT, R7, R3, RZ ;  /* 0x0000000307007210 */ /* 0x000fe40007ffe0ff */
[----:B------:R-:W-:-:S07]  /*1bf0*/  MOV R3, R2 ;  /* 0x0000000200037202 */ /* 0x000fce0000000f00 */
.L_x_32:
[----:B------:R-:W-:Y:S05]  /*1c00*/  BSYNC.RECONVERGENT B0 ;  /* 0x0000000000007941 */ /* 0x000fea0003800200 */
.L_x_30:
[----:B------:R-:W0:Y:S08]  /*1c10*/  LDC.64 R10, c[0x0][0x3a0] ;  /* 0x0000e800ff0a7b82 */ /* 0x000e300000000a00 */
[----:B------:R-:W1:Y:S08]  /*1c20*/  LDC.64 R6, c[0x0][0x3a8] ;  /* 0x0000ea00ff067b82 */ /* 0x000e700000000a00 */
[----:B------:R-:W2:Y:S01]  /*1c30*/  LDC.64 R18, c[0x0][0x3b0] ;  /* 0x0000ec00ff127b82 */ /* 0x000ea20000000a00 */
[----:B0-----:R-:W-:-:S06]  /*1c40*/  IMAD.WIDE.U32 R10, R5, 0x8, R10 ;  /* 0x00000008050a7825 */ /* 0x001fcc00078e000a */
[----:B------:R-:W3:Y:S01]  /*1c50*/  LDG.E.64.CONSTANT R10, desc[UR8][R10.64] ;  /* 0x000000080a0a7981 */ /* 0x000ee2000c1e9b00 */
[----:B-1----:R-:W-:-:S06]  /*1c60*/  IMAD.WIDE.U32 R6, R5, 0x8, R6 ;  /* 0x0000000805067825 */ /* 0x002fcc00078e0006 */
[----:B------:R-:W4:Y:S01]  /*1c70*/  LDG.E.64.CONSTANT R6, desc[UR8][R6.64] ;  /* 0x0000000806067981 */ /* 0x000f22000c1e9b00 */
[----:B--2---:R-:W-:-:S06]  /*1c80*/  IMAD.WIDE.U32 R18, R5, 0x8, R18 ;  /* 0x0000000805127825 */ /* 0x004fcc00078e0012 */
[----:B------:R-:W2:Y:S01]  /*1c90*/  LDG.E.64.CONSTANT R18, desc[UR8][R18.64] ;  /* 0x0000000812127981 */ /* 0x000ea2000c1e9b00 */
[----:B------:R-:W-:Y:S01]  /*1ca0*/  MOV R26, R22 ;  /* 0x00000016001a7202 */ /* 0x000fe20000000f00 */
[----:B------:R-:W-:Y:S01]  /*1cb0*/  IMAD.MOV.U32 R32, RZ, RZ, R20 ;  /* 0x000000ffff207224 */ /* 0x000fe200078e0014 */
[----:B------:R-:W-:Y:S01]  /*1cc0*/  MOV R24, R8 ;  /* 0x0000000800187202 */ /* 0x000fe20000000f00 */
[----:B------:R-:W-:Y:S02]  /*1cd0*/  VIADD R14, R14, 0xfffffffe ;  /* 0xfffffffe0e0e7836 */ /* 0x000fe40000000000 */
[-C--:B---3--:R-:W-:Y:S02]  /*1ce0*/  IMAD R5, R11, R17.reuse, RZ ;  /* 0x000000110b057224 */ /* 0x088fe400078e02ff */
[----:B------:R-:W-:-:S04]  /*1cf0*/  IMAD.WIDE.U32 R32, R10, R17, R32 ;  /* 0x000000110a207225 */ /* 0x000fc800078e0020 */
[-C--:B----4-:R-:W-:Y:S02]  /*1d00*/  IMAD R15, R7, R17.reuse, RZ ;  /* 0x00000011070f7224 */ /* 0x090fe400078e02ff */
[----:B------:R-:W-:-:S04]  /*1d10*/  IMAD.WIDE.U32 R8, R6, R17, R26 ;  /* 0x0000001106087225 */ /* 0x000fc800078e001a */
[-C--:B--2---:R-:W-:Y:S02]  /*1d20*/  IMAD R21, R19, R17.reuse, RZ ;  /* 0x0000001113157224 */ /* 0x084fe400078e02ff */
[-C--:B------:R-:W-:Y:S02]  /*1d30*/  IMAD R5, R10, R0.reuse, R5 ;  /* 0x000000000a057224 */ /* 0x080fe400078e0205 */
[----:B------:R-:W-:Y:S02]  /*1d40*/  IMAD R15, R6, R0, R15 ;  /* 0x00000000060f7224 */ /* 0x000fe400078e020f */
[----:B------:R-:W-:Y:S01]  /*1d50*/  IMAD.WIDE.U32 R24, R18, R17, R24 ;  /* 0x0000001112187225 */ /* 0x000fe200078e0018 */
[----:B------:R-:W-:-:S03]  /*1d60*/  MOV R7, R8 ;  /* 0x0000000800077202 */ /* 0x000fc60000000f00 */
[----:B------:R-:W-:Y:S01]  /*1d70*/  IMAD R21, R18, R0, R21 ;  /* 0x0000000012157224 */ /* 0x000fe200078e0215 */
[----:B------:R-:W-:Y:S01]  /*1d80*/  IADD3 R27, PT, PT, R33, R5, RZ ;  /* 0x00000005211b7210 */ /* 0x000fe20007ffe0ff */
[----:B------:R-:W-:Y:S01]  /*1d90*/  IMAD.IADD R8, R9, 0x1, R15 ;  /* 0x0000000109087824 */ /* 0x000fe200078e020f */
[----:B------:R-:W-:Y:S01]  /*1da0*/  MOV R9, R24 ;  /* 0x0000001800097202 */ /* 0x000fe20000000f00 */
[----:B------:R-:W-:Y:S01]  /*1db0*/  IMAD.MOV.U32 R26, RZ, RZ, R32 ;  /* 0x000000ffff1a7224 */ /* 0x000fe200078e0020 */
[----:B------:R-:W-:-:S07]  /*1dc0*/  IADD3 R10, PT, PT, R25, R21, RZ ;  /* 0x00000015190a7210 */ /* 0x000fce0007ffe0ff */
.L_x_26:
[----:B------:R-:W0:Y:S02]  /*1dd0*/  LDCU UR4, c[0x0][0x3c0] ;  /* 0x00007800ff0477ac */ /* 0x000e240008000800 */
[----:B0-----:R-:W-:-:S04]  /*1de0*/  ULOP3.LUT UR4, UR4, 0x1, URZ, 0xc0, !UPT ;  /* 0x0000000104047892 */ /* 0x001fc8000f8ec0ff */
[----:B------:R-:W-:-:S09]  /*1df0*/  UISETP.NE.U32.AND UP0, UPT, UR4, 0x1, UPT ;  /* 0x000000010400788c */ /* 0x000fd2000bf05070 */
[----:B------:R-:W-:Y:S05]  /*1e00*/  BRA.U UP0, `(.L_x_11) ;  /* 0x0000000100ec7547 */ /* 0x000fea000b800000 */
        /* <DEDUP_REMOVED lines=8> */
[----:B------:R-:W-:Y:S02]  /*1e90*/  IADD3 R5, PT, PT, RZ, -R16, RZ ;  /* 0x80000010ff057210 */ /* 0x000fe40007ffe0ff */
[----:B------:R-:W-:-:S05]  /*1ea0*/  ISETP.NE.U32.AND P1, PT, R16, RZ, PT ;  /* 0x000000ff1000720c */ /* 0x000fca0003f25070 */
        /* <DEDUP_REMOVED lines=8> */
[----:B------:R-:W-:Y:S02]  /*1f30*/  IMAD R5, R16, R3, R4 ;  /* 0x0000000310057224 */ /* 0x000fe400078e0204 */
[----:B------:R-:W-:-:S03]  /*1f40*/  HFMA2 R3, -RZ, RZ, 0, 0 ;  /* 0x00000000ff037431 */ /* 0x000fc600000001ff */
[----:B------:R-:W-:-:S13]  /*1f50*/  ISETP.GE.U32.AND P0, PT, R5, R16, PT ;  /* 0x000000100500720c */ /* 0x000fda0003f06070 */
[----:B------:R-:W-:-:S04]  /*1f60*/  @P0 IADD3 R5, PT, PT, -R16, R5, RZ ;  /* 0x0000000510050210 */ /* 0x000fc80007ffe1ff */
[----:B------:R-:W-:-:S13]  /*1f70*/  ISETP.GE.U32.AND P0, PT, R5, R16, PT ;  /* 0x000000100500720c */ /* 0x000fda0003f06070 */
[----:B------:R-:W-:Y:S01]  /*1f80*/  @P0 IMAD.IADD R5, R5, 0x1, -R16 ;  /* 0x0000000105050824 */ /* 0x000fe200078e0a10 */
[----:B------:R-:W-:-:S04]  /*1f90*/  @!P1 LOP3.LUT R5, RZ, R16, RZ, 0x33, !PT ;  /* 0x00000010ff059212 */ /* 0x000fc800078e33ff */
[----:B------:R-:W-:Y:S01]  /*1fa0*/  MOV R2, R5 ;  /* 0x0000000500027202 */ /* 0x000fe20000000f00 */
[----:B------:R-:W-:Y:S06]  /*1fb0*/  BRA `(.L_x_35) ;  /* 0x0000000000107947 */ /* 0x000fec0003800000 */
.L_x_34:
[----:B------:R-:W-:-:S07]  /*1fc0*/  MOV R0, 0x1fe0 ;  /* 0x00001fe000007802 */ /* 0x000fce0000000f00 */
[----:B------:R-:W-:Y:S05]  /*1fd0*/  CALL.REL.NOINC `($__internal_1_$__cuda_sm20_rem_u64) ;  /* 0x0000000400d87944 */ /* 0x000fea0003c00000 */
[----:B------:R-:W-:Y:S01]  /*1fe0*/  IMAD.MOV.U32 R2, RZ, RZ, R4 ;  /* 0x000000ffff027224 */ /* 0x000fe200078e0004 */
[----:B------:R-:W-:-:S07]  /*1ff0*/  MOV R3, R5 ;  /* 0x0000000500037202 */ /* 0x000fce0000000f00 */
.L_x_35:
[----:B------:R-:W-:Y:S05]  /*2000*/  BSYNC.RECONVERGENT B0 ;  /* 0x0000000000007941 */ /* 0x000fea0003800200 */
.L_x_33:
[----:B------:R-:W0:Y:S08]  /*2010*/  LDC.64 R16, c[0x0][0x3a0] ;  /* 0x0000e800ff107b82 */ /* 0x000e300000000a00 */
[----:B------:R-:W1:Y:S08]  /*2020*/  LDC.64 R18, c[0x0][0x3a8] ;  /* 0x0000ea00ff127b82 */ /* 0x000e700000000a00 */
[----:B------:R-:W2:Y:S01]  /*2030*/  LDC.64 R4, c[0x0][0x3b0] ;  /* 0x0000ec00ff047b82 */ /* 0x000ea20000000a00 */
[----:B0-----:R-:W-:-:S06]  /*2040*/  IMAD.WIDE.U32 R16, R14, 0x8, R16 ;  /* 0x000000080e107825 */ /* 0x001fcc00078e0010 */
[----:B------:R-:W3:Y:S01]  /*2050*/  LDG.E.64.CONSTANT R16, desc[UR8][R16.64] ;  /* 0x0000000810107981 */ /* 0x000ee2000c1e9b00 */
[----:B-1----:R-:W-:-:S04]  /*2060*/  IMAD.WIDE.U32 R18, R14, 0x8, R18 ;  /* 0x000000080e127825 */ /* 0x002fc800078e0012 */
[----:B--2---:R-:W-:Y:S02]  /*2070*/  IMAD.WIDE.U32 R4, R14, 0x8, R4 ;  /* 0x000000080e047825 */ /* 0x004fe400078e0004 */
[----:B------:R-:W2:Y:S04]  /*2080*/  LDG.E.64.CONSTANT R14, desc[UR8][R18.64] ;  /* 0x00000008120e7981 */ /* 0x000ea8000c1e9b00 */
[----:B------:R-:W4:Y:S01]  /*2090*/  LDG.E.64.CONSTANT R4, desc[UR8][R4.64] ;  /* 0x0000000804047981 */ /* 0x000f22000c1e9b00 */
[----:B------:R-:W-:Y:S01]  /*20a0*/  MOV R20, R7 ;  /* 0x0000000700147202 */ /* 0x000fe20000000f00 */
[----:B------:R-:W-:Y:S02]  /*20b0*/  IMAD.MOV.U32 R21, RZ, RZ, R8 ;  /* 0x000000ffff157224 */ /* 0x000fe400078e0008 */
[----:B---3--:R-:W-:-:S04]  /*20c0*/  IMAD R11, R17, R2, RZ ;  /* 0x00000002110b7224 */ /* 0x008fc800078e02ff */
[----:B------:R-:W-:Y:S02]  /*20d0*/  IMAD R23, R16, R3, R11 ;  /* 0x0000000310177224 */ /* 0x000fe400078e020b */
[----:B--2---:R-:W-:-:S04]  /*20e0*/  IMAD R11, R15, R2, RZ ;  /* 0x000000020f0b7224 */ /* 0x004fc800078e02ff */
[C---:B------:R-:W-:Y:S01]  /*20f0*/  IMAD R15, R14.reuse, R3, R11 ;  /* 0x000000030e0f7224 */ /* 0x040fe200078e020b */
[----:B------:R-:W-:Y:S01]  /*2100*/  MOV R11, R10 ;  /* 0x0000000a000b7202 */ /* 0x000fe20000000f00 */
[-C--:B----4-:R-:W-:Y:S01]  /*2110*/  IMAD R7, R5, R2.reuse, RZ ;  /* 0x0000000205077224 */ /* 0x090fe200078e02ff */
[----:B------:R-:W-:Y:S01]  /*2120*/  MOV R10, R9 ;  /* 0x00000009000a7202 */ /* 0x000fe20000000f00 */
[----:B------:R-:W-:-:S04]  /*2130*/  IMAD.WIDE.U32 R20, R14, R2, R20 ;  /* 0x000000020e147225 */ /* 0x000fc800078e0014 */
[----:B------:R-:W-:-:S04]  /*2140*/  IMAD.WIDE.U32 R10, R4, R2, R10 ;  /* 0x00000002040a7225 */ /* 0x000fc800078e000a */
[----:B------:R-:W-:Y:S02]  /*2150*/  IMAD R3, R4, R3, R7 ;  /* 0x0000000304037224 */ /* 0x000fe400078e0207 */
[----:B------:R-:W-:Y:S01]  /*2160*/  IMAD.WIDE.U32 R26, R16, R2, R26 ;  /* 0x00000002101a7225 */ /* 0x000fe200078e001a */
[----:B------:R-:W-:Y:S02]  /*2170*/  MOV R7, R20 ;  /* 0x0000001400077202 */ /* 0x000fe40000000f00 */
[----:B------:R-:W-:Y:S01]  /*2180*/  IADD3 R8, PT, PT, R21, R15, RZ ;  /* 0x0000000f15087210 */ /* 0x000fe20007ffe0ff */
[----:B------:R-:W-:Y:S01]  /*2190*/  IMAD.MOV.U32 R9, RZ, RZ, R10 ;  /* 0x000000ffff097224 */ /* 0x000fe200078e000a */
[----:B------:R-:W-:Y:S01]  /*21a0*/  IADD3 R10, PT, PT, R11, R3, RZ ;  /* 0x000000030b0a7210 */ /* 0x000fe20007ffe0ff */
[----:B------:R-:W-:-:S07]  /*21b0*/  IMAD.IADD R27, R27, 0x1, R23 ;  /* 0x000000011b1b7824 */ /* 0x000fce00078e0217 */
.L_x_11:
[----:B------:R-:W0:Y:S02]  /*21c0*/  LDCU.64 UR4, c[0x0][0x388] ;  /* 0x00007100ff0477ac */ /* 0x000e240008000a00 */
[----:B0-----:R-:W-:-:S04]  /*21d0*/  IADD3 R26, P0, PT, R26, UR4, RZ ;  /* 0x000000041a1a7c10 */ /* 0x001fc8000ff1e0ff */
[----:B------:R-:W-:Y:S01]  /*21e0*/  IADD3.X R27, PT, PT, R27, UR5, RZ, P0, !PT ;  /* 0x000000051b1b7c10 */ /* 0x000fe200087fe4ff */
[----:B------:R-:W0:Y:S04]  /*21f0*/  LDCU.64 UR4, c[0x0][0x380] ;  /* 0x00007000ff0477ac */ /* 0x000e280008000a00 */
[----:B------:R-:W2:Y:S02]  /*2200*/  LDG.E.U8.CONSTANT R26, desc[UR8][R26.64] ;  /* 0x000000081a1a7981 */ /* 0x000ea4000c1e9100 */
[----:B--2---:R-:W-:-:S13]  /*2210*/  ISETP.NE.AND P0, PT, R26, RZ, PT ;  /* 0x000000ff1a00720c */ /* 0x004fda0003f05270 */
[----:B------:R-:W1:Y:S08]  /*2220*/  @P0 LDC.64 R2, c[0x0][0x390] ;  /* 0x0000e400ff020b82 */ /* 0x000e700000000a00 */
[----:B------:R-:W2:Y:S01]  /*2230*/  @!P0 LDC.64 R4, c[0x0][0x398] ;  /* 0x0000e600ff048b82 */ /* 0x000ea20000000a00 */
[----:B-1----:R-:W-:-:S04]  /*2240*/  @P0 LEA R2, P1, R7, R2, 0x2 ;  /* 0x0000000207020211 */ /* 0x002fc800078210ff */
[----:B------:R-:W-:-:S05]  /*2250*/  @P0 LEA.HI.X R3, R7, R3, R8, 0x2, P1 ;  /* 0x0000000307030211 */ /* 0x000fca00008f1408 */
[----:B------:R-:W3:Y:S01]  /*2260*/  @P0 LDG.E.CONSTANT R11, desc[UR8][R2.64] ;  /* 0x00000008020b0981 */ /* 0x000ee2000c1e9900 */
[----:B--2---:R-:W-:-:S04]  /*2270*/  @!P0 LEA R4, P1, R9, R4, 0x2 ;  /* 0x0000000409048211 */ /* 0x004fc800078210ff */
[----:B------:R-:W-:-:S05]  /*2280*/  @!P0 LEA.HI.X R5, R9, R5, R10, 0x2, P1 ;  /* 0x0000000509058211 */ /* 0x000fca00008f140a */
[----:B------:R-:W3:Y:S01]  /*2290*/  @!P0 LDG.E.CONSTANT R11, desc[UR8][R4.64] ;  /* 0x00000008040b8981 */ /* 0x000ee2000c1e9900 */
[----:B0-----:R-:W-:-:S04]  /*22a0*/  LEA R6, P0, R12, UR4, 0x2 ;  /* 0x000000040c067c11 */ /* 0x001fc8000f8010ff */
[----:B------:R-:W-:-:S05]  /*22b0*/  LEA.HI.X R7, R12, UR5, R13, 0x2, P0 ;  /* 0x000000050c077c11 */ /* 0x000fca00080f140d */
[----:B---3--:R-:W-:Y:S01]  /*22c0*/  STG.E desc[UR8][R6.64], R11 ;  /* 0x0000000b06007986 */ /* 0x008fe2000c101908 */
[----:B------:R-:W-:Y:S05]  /*22d0*/  EXIT ;  /* 0x000000000000794d */ /* 0x000fea0003800000 */
        .weak           $__internal_0_$__cuda_sm20_div_u64
        .type           $__internal_0_$__cuda_sm20_div_u64,@function
        .size           $__internal_0_$__cuda_sm20_div_u64,($__internal_1_$__cuda_sm20_rem_u64 - $__internal_0_$__cuda_sm20_div_u64)
$__internal_0_$__cuda_sm20_div_u64:
[----:B------:R-:W-:Y:S01]  /*22e0*/  MOV R28, R2 ;  /* 0x00000002001c7202 */ /* 0x000fe20000000f00 */
[----:B------:R-:W-:-:S04]  /*22f0*/  IMAD.MOV.U32 R29, RZ, RZ, R0 ;  /* 0x000000ffff1d7224 */ /* 0x000fc800078e0000 */
[----:B------:R-:W0:Y:S08]  /*2300*/  I2F.U64.RP R11, R28 ;  /* 0x0000001c000b7312 */ /* 0x000e300000309000 */
[----:B0-----:R-:W0:Y:S02]  /*2310*/  MUFU.RCP R11, R11 ;  /* 0x0000000b000b7308 */ /* 0x001e240000001000 */
[----:B0-----:R-:W-:-:S06]  /*2320*/  IADD3 R11, PT, PT, R11, 0x1ffffffe, RZ ;  /* 0x1ffffffe0b0b7810 */ /* 0x001fcc0007ffe0ff */
[----:B------:R-:W0:Y:S02]  /*2330*/  F2I.U64.TRUNC R30, R11 ;  /* 0x0000000b001e7311 */ /* 0x000e24000020d800 */
[----:B0-----:R-:W-:-:S04]  /*2340*/  IMAD.WIDE.U32 R38, R30, R2, RZ ;  /* 0x000000021e267225 */ /* 0x001fc800078e00ff */
[C---:B------:R-:W-:Y:S01]  /*2350*/  IMAD R28, R30.reuse, R0, R39 ;  /* 0x000000001e1c7224 */ /* 0x040fe200078e0227 */
[----:B------:R-:W-:Y:S01]  /*2360*/  IADD3 R11, P0, PT, RZ, -R38, RZ ;  /* 0x80000026ff0b7210 */ /* 0x000fe20007f1e0ff */
[----:B------:R-:W-:Y:S02]  /*2370*/  IMAD.MOV.U32 R39, RZ, RZ, R30 ;  /* 0x000000ffff277224 */ /* 0x000fe400078e001e */
[----:B------:R-:W-:Y:S02]  /*2380*/  IMAD R28, R31, R2, R28 ;  /* 0x000000021f1c7224 */ /* 0x000fe400078e021c */
[----:B------:R-:W-:-:S03]  /*2390*/  IMAD.HI.U32 R38, R30, R11, RZ ;  /* 0x0000000b1e267227 */ /* 0x000fc600078e00ff */
[----:B------:R-:W-:-:S05]  /*23a0*/  IADD3.X R28, PT, PT, RZ, ~R28, RZ, P0, !PT ;  /* 0x8000001cff1c7210 */ /* 0x000fca00007fe4ff */
[----:B------:R-:W-:-:S04]  /*23b0*/  IMAD.WIDE.U32 R38, P0, R30, R28, R38 ;  /* 0x0000001c1e267225 */ /* 0x000fc80007800026 */
[----:B------:R-:W-:-:S04]  /*23c0*/  IMAD.HI.U32 R29, R31, R28, RZ ;  /* 0x0000001c1f1d7227 */ /* 0x000fc800078e00ff */
[----:B------:R-:W-:Y:S01]  /*23d0*/  IMAD.HI.U32 R11, P1, R31, R11, R38 ;  /* 0x0000000b1f0b7227 */ /* 0x000fe20007820026 */
[----:B------:R-:W-:-:S03]  /*23e0*/  IADD3.X R29, PT, PT, R29, R31, RZ, P0, !PT ;  /* 0x0000001f1d1d7210 */ /* 0x000fc600007fe4ff */
[----:B------:R-:W-:-:S05]  /*23f0*/  IMAD R28, R31, R28, RZ ;  /* 0x0000001c1f1c7224 */ /* 0x000fca00078e02ff */
[----:B------:R-:W-:-:S04]  /*2400*/  IADD3 R31, P0, PT, R28, R11, RZ ;  /* 0x0000000b1c1f7210 */ /* 0x000fc80007f1e0ff */
[----:B------:R-:W-:Y:S01]  /*2410*/  IADD3.X R11, PT, PT, RZ, RZ, R29, P0, P1 ;  /* 0x000000ffff0b7210 */ /* 0x000fe200007e241d */
[----:B------:R-:W-:-:S04]  /*2420*/  IMAD.WIDE.U32 R38, R31, R2, RZ ;  /* 0x000000021f267225 */ /* 0x000fc800078e00ff */
[----:B------:R-:W-:Y:S01]  /*2430*/  IMAD R28, R31, R0, R39 ;  /* 0x000000001f1c7224 */ /* 0x000fe200078e0227 */
[----:B------:R-:W-:-:S03]  /*2440*/  IADD3 R29, P0, PT, RZ, -R38, RZ ;  /* 0x80000026ff1d7210 */ /* 0x000fc60007f1e0ff */
[----:B------:R-:W-:Y:S02]  /*2450*/  IMAD R28, R11, R2, R28 ;  /* 0x000000020b1c7224 */ /* 0x000fe400078e021c */
[----:B------:R-:W-:-:S03]  /*2460*/  IMAD.HI.U32 R30, R31, R29, RZ ;  /* 0x0000001d1f1e7227 */ /* 0x000fc600078e00ff */
[----:B------:R-:W-:-:S05]  /*2470*/  IADD3.X R28, PT, PT, RZ, ~R28, RZ, P0, !PT ;  /* 0x8000001cff1c7210 */ /* 0x000fca00007fe4ff */
[----:B------:R-:W-:-:S04]  /*2480*/  IMAD.WIDE.U32 R30, P0, R31, R28, R30 ;  /* 0x0000001c1f1e7225 */ /* 0x000fc8000780001e */
[----:B------:R-:W-:-:S04]  /*2490*/  IMAD.HI.U32 R29, P1, R11, R29, R30 ;  /* 0x0000001d0b1d7227 */ /* 0x000fc8000782001e */
[----:B------:R-:W-:Y:S02]  /*24a0*/  HFMA2 R31, -RZ, RZ, 0, 0 ;  /* 0x00000000ff1f7431 */ /* 0x000fe400000001ff */
[CC--:B------:R-:W-:Y:S02]  /*24b0*/  IMAD R30, R11.reuse, R28.reuse, RZ ;  /* 0x0000001c0b1e7224 */ /* 0x0c0fe400078e02ff */
[----:B------:R-:W-:-:S03]  /*24c0*/  IMAD.HI.U32 R28, R11, R28, RZ ;  /* 0x0000001c0b1c7227 */ /* 0x000fc600078e00ff */
[----:B------:R-:W-:Y:S01]  /*24d0*/  IADD3 R29, P2, PT, R30, R29, RZ ;  /* 0x0000001d1e1d7210 */ /* 0x000fe20007f5e0ff */
[----:B------:R-:W-:-:S04]  /*24e0*/  IMAD.X R28, R28, 0x1, R11, P0 ;  /* 0x000000011c1c7824 */ /* 0x000fc800000e060b */
[----:B------:R-:W-:Y:S01]  /*24f0*/  IMAD.HI.U32 R30, R29, R4, RZ ;  /* 0x000000041d1e7227 */ /* 0x000fe200078e00ff */
[----:B------:R-:W-:-:S03]  /*2500*/  IADD3.X R28, PT, PT, RZ, RZ, R28, P2, P1 ;  /* 0x000000ffff1c7210 */ /* 0x000fc600017e241c */
[----:B------:R-:W-:-:S04]  /*2510*/  IMAD.WIDE.U32 R30, R29, R3, R30 ;  /* 0x000000031d1e7225 */ /* 0x000fc800078e001e */
[C---:B------:R-:W-:Y:S02]  /*2520*/  IMAD R11, R28.reuse, R3, RZ ;  /* 0x000000031c0b7224 */ /* 0x040fe400078e02ff */
[----:B------:R-:W-:-:S04]  /*2530*/  IMAD.HI.U32 R29, P0, R28, R4, R30 ;  /* 0x000000041c1d7227 */ /* 0x000fc8000780001e */
[----:B------:R-:W-:Y:S01]  /*2540*/  IMAD.HI.U32 R28, R28, R3, RZ ;  /* 0x000000031c1c7227 */ /* 0x000fe200078e00ff */
[----:B------:R-:W-:-:S04]  /*2550*/  IADD3 R11, P1, PT, R11, R29, RZ ;  /* 0x0000001d0b0b7210 */ /* 0x000fc80007f3e0ff */
[----:B------:R-:W-:Y:S01]  /*2560*/  IADD3.X R28, PT, PT, R28, RZ, RZ, P0, !PT ;  /* 0x000000ff1c1c7210 */ /* 0x000fe200007fe4ff */
[----:B------:R-:W-:-:S04]  /*2570*/  IMAD.WIDE.U32 R30, R11, R2, RZ ;  /* 0x000000020b1e7225 */ /* 0x000fc800078e00ff */
[----:B------:R-:W-:Y:S01]  /*2580*/  IMAD.X R28, RZ, RZ, R28, P1 ;  /* 0x000000ffff1c7224 */ /* 0x000fe200008e061c */
[----:B------:R-:W-:Y:S01]  /*2590*/  IADD3 R29, P0, PT, -R30, R4, RZ ;  /* 0x000000041e1d7210 */ /* 0x000fe20007f1e1ff */
[----:B------:R-:W-:-:S03]  /*25a0*/  IMAD R30, R11, R0, R31 ;  /* 0x000000000b1e7224 */ /* 0x000fc600078e021f */
[-C--:B------:R-:W-:Y:S01]  /*25b0*/  ISETP.GE.U32.AND P1, PT, R29, R2.reuse, PT ;  /* 0x000000021d00720c */ /* 0x080fe20003f26070 */
[----:B------:R-:W-:Y:S01]  /*25c0*/  IMAD R30, R28, R2, R30 ;  /* 0x000000021c1e7224 */ /* 0x000fe200078e021e */
[----:B------:R-:W-:-:S04]  /*25d0*/  IADD3 R31, P2, PT, -R2, R29, RZ ;  /* 0x0000001d021f7210 */ /* 0x000fc80007f5e1ff */
[----:B------:R-:W-:-:S04]  /*25e0*/  IADD3.X R30, PT, PT, ~R30, R3, RZ, P0, !PT ;  /* 0x000000031e1e7210 */ /* 0x000fc800007fe5ff */
[----:B------:R-:W-:-:S04]  /*25f0*/  ISETP.GE.U32.AND.EX P1, PT, R30, R0, PT, P1 ;  /* 0x000000001e00720c */ /* 0x000fc80003f26110 */
[----:B------:R-:W-:-:S04]  /*2600*/  SEL R31, R31, R29, P1 ;  /* 0x0000001d1f1f7207 */ /* 0x000fc80000800000 */
[----:B------:R-:W-:Y:S02]  /*2610*/  ISETP.GE.U32.AND P0, PT, R31, R2, PT ;  /* 0x000000021f00720c */ /* 0x000fe40003f06070 */
[----:B------:R-:W-:-:S04]  /*2620*/  IADD3 R31, P3, PT, R11, 0x1, RZ ;  /* 0x000000010b1f7810 */ /* 0x000fc80007f7e0ff */
[----:B------:R-:W-:Y:S01]  /*2630*/  SEL R31, R31, R11, P1 ;  /* 0x0000000b1f1f7207 */ /* 0x000fe20000800000 */
[----:B------:R-:W-:Y:S01]  /*2640*/  IMAD.X R29, RZ, RZ, R28, P3 ;  /* 0x000000ffff1d7224 */ /* 0x000fe200018e061c */
[----:B------:R-:W-:-:S04]  /*2650*/  IADD3.X R11, PT, PT, ~R0, R30, RZ, P2, !PT ;  /* 0x0000001e000b7210 */ /* 0x000fc800017fe5ff */
[----:B------:R-:W-:Y:S02]  /*2660*/  SEL R11, R11, R30, P1 ;  /* 0x0000001e0b0b7207 */ /* 0x000fe40000800000 */
[----:B------:R-:W-:Y:S02]  /*2670*/  SEL R29, R29, R28, P1 ;  /* 0x0000001c1d1d7207 */ /* 0x000fe40000800000 */
[----:B------:R-:W-:Y:S02]  /*2680*/  IADD3 R28, P2, PT, R31, 0x1, RZ ;  /* 0x000000011f1c7810 */ /* 0x000fe40007f5e0ff */
[----:B------:R-:W-:Y:S02]  /*2690*/  ISETP.GE.U32.AND.EX P0, PT, R11, R0, PT, P0 ;  /* 0x000000000b00720c */ /* 0x000fe40003f06100 */
[----:B------:R-:W-:Y:S02]  /*26a0*/  ISETP.NE.U32.AND P1, PT, R2, RZ, PT ;  /* 0x000000ff0200720c */ /* 0x000fe40003f25070 */
[----:B------:R-:W-:-:S02]  /*26b0*/  IADD3.X R2, PT, PT, RZ, R29, RZ, P2, !PT ;  /* 0x0000001dff027210 */ /* 0x000fc400017fe4ff */
[----:B------:R-:W-:Y:S01]  /*26c0*/  SEL R28, R28, R31, P0 ;  /* 0x0000001f1c1c7207 */ /* 0x000fe20000000000 */
[----:B------:R-:W-:Y:S01]  /*26d0*/  IMAD.MOV.U32 R31, RZ, RZ, 0x0 ;  /* 0x00000000ff1f7424 */ /* 0x000fe200078e00ff */
[----:B------:R-:W-:Y:S02]  /*26e0*/  MOV R30, R6 ;  /* 0x00000006001e7202 */ /* 0x000fe40000000f00 */
[----:B------:R-:W-:Y:S02]  /*26f0*/  ISETP.NE.AND.EX P1, PT, R0, RZ, PT, P1 ;  /* 0x000000ff0000720c */ /* 0x000fe40003f25310 */
[----:B------:R-:W-:Y:S02]  /*2700*/  SEL R2, R2, R29, P0 ;  /* 0x0000001d02027207 */ /* 0x000fe40000000000 */
[----:B------:R-:W-:Y:S02]  /*2710*/  SEL R28, R28, 0xffffffff, P1 ;  /* 0xffffffff1c1c7807 */ /* 0x000fe40000800000 */
[----:B------:R-:W-:Y:S01]  /*2720*/  SEL R2, R2, 0xffffffff, P1 ;  /* 0xffffffff02027807 */ /* 0x000fe20000800000 */
[----:B------:R-:W-:Y:S06]  /*2730*/  RET.REL.NODEC R30 `(where_broadcast_float_kernel) ;  /* 0xffffffd81e307950 */ /* 0x000fec0003c3ffff */
        .weak           $__internal_1_$__cuda_sm20_rem_u64
        .type           $__internal_1_$__cuda_sm20_rem_u64,@function
        .size           $__internal_1_$__cuda_sm20_rem_u64,(.L_x_137 - $__internal_1_$__cuda_sm20_rem_u64)
$__internal_1_$__cuda_sm20_rem_u64:
        /* <DEDUP_REMOVED lines=12> */
[C---:B------:R-:W-:Y:S02]  /*2800*/  IMAD R15, R19.reuse, R5, RZ ;  /* 0x00000005130f7224 */ /* 0x040fe400078e02ff */
[----:B------:R-:W-:-:S04]  /*2810*/  IMAD.HI.U32 R20, P1, R19, R11, R20 ;  /* 0x0000000b13147227 */ /* 0x000fc80007820014 */
[----:B------:R-:W-:Y:S01]  /*2820*/  IMAD.HI.U32 R5, R19, R5, RZ ;  /* 0x0000000513057227 */ /* 0x000fe200078e00ff */
[----:B------:R-:W-:-:S04]  /*2830*/  IADD3 R21, P2, PT, R15, R20, RZ ;  /* 0x000000140f157210 */ /* 0x000fc80007f5e0ff */
[----:B------:R-:W-:Y:S01]  /*2840*/  IADD3.X R2, PT, PT, R5, R19, RZ, P0, !PT ;  /* 0x0000001305027210 */ /* 0x000fe200007fe4ff */
[----:B------:R-:W-:-:S03]  /*2850*/  IMAD.WIDE.U32 R18, R21, R16, RZ ;  /* 0x0000001015127225 */ /* 0x000fc600078e00ff */
[----:B------:R-:W-:Y:S01]  /*2860*/  IADD3.X R5, PT, PT, RZ, RZ, R2, P2, P1 ;  /* 0x000000ffff057210 */ /* 0x000fe200017e2402 */
[----:B------:R-:W-:Y:S01]  /*2870*/  IMAD R2, R21, R17, R19 ;  /* 0x0000001115027224 */ /* 0x000fe200078e0213 */
[----:B------:R-:W-:Y:S01]  /*2880*/  IADD3 R11, P0, PT, RZ, -R18, RZ ;  /* 0x80000012ff0b7210 */ /* 0x000fe20007f1e0ff */
[----:B------:R-:W-:Y:S02]  /*2890*/  HFMA2 R19, -RZ, RZ, 0, 0 ;  /* 0x00000000ff137431 */ /* 0x000fe400000001ff */
[----:B------:R-:W-:Y:S02]  /*28a0*/  IMAD R2, R5, R16, R2 ;  /* 0x0000001005027224 */ /* 0x000fe400078e0202 */
[----:B------:R-:W-:-:S03]  /*28b0*/  IMAD.HI.U32 R20, R21, R11, RZ ;  /* 0x0000000b15147227 */ /* 0x000fc600078e00ff */
[----:B------:R-:W-:-:S05]  /*28c0*/  IADD3.X R2, PT, PT, RZ, ~R2, RZ, P0, !PT ;  /* 0x80000002ff027210 */ /* 0x000fca00007fe4ff */
[----:B------:R-:W-:-:S04]  /*28d0*/  IMAD.WIDE.U32 R20, P0, R21, R2, R20 ;  /* 0x0000000215147225 */ /* 0x000fc80007800014 */
[C---:B------:R-:W-:Y:S02]  /*28e0*/  IMAD R6, R5.reuse, R2, RZ ;  /* 0x0000000205067224 */ /* 0x040fe400078e02ff */
[----:B------:R-:W-:-:S04]  /*28f0*/  IMAD.HI.U32 R11, P1, R5, R11, R20 ;  /* 0x0000000b050b7227 */ /* 0x000fc80007820014 */
[----:B------:R-:W-:Y:S01]  /*2900*/  IMAD.HI.U32 R2, R5, R2, RZ ;  /* 0x0000000205027227 */ /* 0x000fe200078e00ff */
[----:B------:R-:W-:-:S03]  /*2910*/  IADD3 R11, P2, PT, R6, R11, RZ ;  /* 0x0000000b060b7210 */ /* 0x000fc60007f5e0ff */
[----:B------:R-:W-:Y:S02]  /*2920*/  IMAD.X R5, R2, 0x1, R5, P0 ;  /* 0x0000000102057824 */ /* 0x000fe400000e0605 */
[----:B------:R-:W-:-:S03]  /*2930*/  IMAD.HI.U32 R18, R11, R4, RZ ;  /* 0x000000040b127227 */ /* 0x000fc600078e00ff */
[----:B------:R-:W-:Y:S01]  /*2940*/  IADD3.X R5, PT, PT, RZ, RZ, R5, P2, P1 ;  /* 0x000000ffff057210 */ /* 0x000fe200017e2405 */
[----:B------:R-:W-:-:S04]  /*2950*/  IMAD.WIDE.U32 R18, R11, R3, R18 ;  /* 0x000000030b127225 */ /* 0x000fc800078e0012 */
[C---:B------:R-:W-:Y:S02]  /*2960*/  IMAD R11, R5.reuse, R3, RZ ;  /* 0x00000003050b7224 */ /* 0x040fe400078e02ff */
[----:B------:R-:W-:-:S04]  /*2970*/  IMAD.HI.U32 R18, P0, R5, R4, R18 ;  /* 0x0000000405127227 */ /* 0x000fc80007800012 */
[----:B------:R-:W-:Y:S01]  /*2980*/  IMAD.HI.U32 R2, R5, R3, RZ ;  /* 0x0000000305027227 */ /* 0x000fe200078e00ff */
[----:B------:R-:W-:-:S04]  /*2990*/  IADD3 R5, P1, PT, R11, R18, RZ ;  /* 0x000000120b057210 */ /* 0x000fc80007f3e0ff */
[----:B------:R-:W-:Y:S01]  /*29a0*/  IADD3.X R2, PT, PT, R2, RZ, RZ, P0, !PT ;  /* 0x000000ff02027210 */ /* 0x000fe200007fe4ff */
[----:B------:R-:W-:-:S04]  /*29b0*/  IMAD.WIDE.U32 R18, R5, R16, RZ ;  /* 0x0000001005127225 */ /* 0x000fc800078e00ff */
[----:B------:R-:W-:Y:S02]  /*29c0*/  IMAD.X R11, RZ, RZ, R2, P1 ;  /* 0x000000ffff0b7224 */ /* 0x000fe400008e0602 */
[----:B------:R-:W-:Y:S01]  /*29d0*/  IMAD R5, R5, R17, R19 ;  /* 0x0000001105057224 */ /* 0x000fe200078e0213 */
[----:B------:R-:W-:-:S03]  /*29e0*/  IADD3 R19, P1, PT, -R18, R4, RZ ;  /* 0x0000000412137210 */ /* 0x000fc60007f3e1ff */
[-C--:B------:R-:W-:Y:S01]  /*29f0*/  IMAD R2, R11, R16.reuse, R5 ;  /* 0x000000100b027224 */ /* 0x080fe200078e0205 */
[----:B------:R-:W-:-:S04]  /*2a00*/  ISETP.GE.U32.AND P0, PT, R19, R16, PT ;  /* 0x000000101300720c */ /* 0x000fc80003f06070 */
[----:B------:R-:W-:Y:S02]  /*2a10*/  IADD3.X R5, PT, PT, ~R2, R3, RZ, P1, !PT ;  /* 0x0000000302057210 */ /* 0x000fe40000ffe5ff */
[----:B------:R-:W-:Y:S02]  /*2a20*/  IADD3 R3, P1, PT, -R16, R19, RZ ;  /* 0x0000001310037210 */ /* 0x000fe40007f3e1ff */
[----:B------:R-:W-:Y:S02]  /*2a30*/  ISETP.GE.U32.AND.EX P0, PT, R5, R17, PT, P0 ;  /* 0x000000110500720c */ /* 0x000fe40003f06100 */
[----:B------:R-:W-:Y:S02]  /*2a40*/  IADD3.X R11, PT, PT, ~R17, R5, RZ, P1, !PT ;  /* 0x00000005110b7210 */ /* 0x000fe40000ffe5ff */
[----:B------:R-:W-:Y:S02]  /*2a50*/  SEL R3, R3, R19, P0 ;  /* 0x0000001303037207 */ /* 0x000fe40000000000 */
[----:B------:R-:W-:-:S02]  /*2a60*/  SEL R11, R11, R5, P0 ;  /* 0x000000050b0b7207 */ /* 0x000fc40000000000 */
[----:B------:R-:W-:Y:S02]  /*2a70*/  ISETP.GE.U32.AND P0, PT, R3, R16, PT ;  /* 0x000000100300720c */ /* 0x000fe40003f06070 */
[C---:B------:R-:W-:Y:S02]  /*2a80*/  IADD3 R4, P2, PT, -R16.reuse, R3, RZ ;  /* 0x0000000310047210 */ /* 0x040fe40007f5e1ff */
[C---:B------:R-:W-:Y:S02]  /*2a90*/  ISETP.GE.U32.AND.EX P0, PT, R11.reuse, R17, PT, P0 ;  /* 0x000000110b00720c */ /* 0x040fe40003f06100 */
[----:B------:R-:W-:Y:S01]  /*2aa0*/  ISETP.NE.U32.AND P1, PT, R16, RZ, PT ;  /* 0x000000ff1000720c */ /* 0x000fe20003f25070 */
[----:B------:R-:W-:Y:S01]  /*2ab0*/  IMAD.X R5, R11, 0x1, ~R17, P2 ;  /* 0x000000010b057824 */ /* 0x000fe200010e0e11 */
[----:B------:R-:W-:Y:S01]  /*2ac0*/  SEL R4, R4, R3, P0 ;  /* 0x0000000304047207 */ /* 0x000fe20000000000 */
[----:B------:R-:W-:Y:S01]  /*2ad0*/  HFMA2 R3, -RZ, RZ, 0, 0 ;  /* 0x00000000ff037431 */ /* 0x000fe200000001ff */
[----:B------:R-:W-:-:S02]  /*2ae0*/  MOV R2, R0 ;  /* 0x0000000000027202 */ /* 0x000fc40000000f00 */
[----:B------:R-:W-:Y:S02]  /*2af0*/  ISETP.NE.AND.EX P1, PT, R17, RZ, PT, P1 ;  /* 0x000000ff1100720c */ /* 0x000fe40003f25310 */
[----:B------:R-:W-:Y:S02]  /*2b00*/  SEL R5, R5, R11, P0 ;  /* 0x0000000b05057207 */ /* 0x000fe40000000000 */
[----:B------:R-:W-:Y:S02]  /*2b10*/  SEL R4, R4, 0xffffffff, P1 ;  /* 0xffffffff04047807 */ /* 0x000fe40000800000 */
[----:B------:R-:W-:Y:S01]  /*2b20*/  SEL R5, R5, 0xffffffff, P1 ;  /* 0xffffffff05057807 */ /* 0x000fe20000800000 */
[----:B------:R-:W-:Y:S06]  /*2b30*/  RET.REL.NODEC R2 `(where_broadcast_float_kernel) ;  /* 0xffffffd402307950 */ /* 0x000fec0003c3ffff */
.L_x_36:
        /* <DEDUP_REMOVED lines=12> */
.L_x_137:


//--------------------- .text.addcdiv_float_kernel --------------------------
	.section	.text.addcdiv_float_kernel,"ax",@progbits
	.align	128
        .global         addcdiv_float_kernel
        .type           addcdiv_float_kernel,@function
        .size           addcdiv_float_kernel,(.L_x_138 - addcdiv_float_kernel)
        .other          addcdiv_float_kernel,@"STO_CUDA_ENTRY STV_DEFAULT"
addcdiv_float_kernel:
.text.addcdiv_float_kernel:
        /* <DEDUP_REMOVED lines=19> */
[----:B--2---:R-:W-:-:S13]  /*0130*/  FSETP.NEU.AND P0, PT, R11, RZ, PT ;  /* 0x000000ff0b00720b */ /* 0x004fda0003f0d000 */
[----:B------:R-:W-:Y:S05]  /*0140*/  @!P0 BRA `(.L_x_39) ;  /* 0x0000000000748947 */ /* 0x000fea0003800000 */
[----:B------:R-:W0:Y:S01]  /*0150*/  LDCU.64 UR8, c[0x0][0x390] ;  /* 0x00007200ff0877ac */ /* 0x000e220008000a00 */
[----:B------:R-:W1:Y:S01]  /*0160*/  LDCU.64 UR6, c[0x0][0x388] ;  /* 0x00007100ff0677ac */ /* 0x000e620008000a00 */
[----:B0-----:R-:W-:-:S04]  /*0170*/  IADD3 R2, P0, PT, R9, UR8, RZ ;  /* 0x0000000809027c10 */ /* 0x001fc8000ff1e0ff */
[----:B------:R-:W-:-:S05]  /*0180*/  IADD3.X R3, PT, PT, R14, UR9, RZ, P0, !PT ;  /* 0x000000090e037c10 */ /* 0x000fca00087fe4ff */
[----:B------:R-:W2:Y:S01]  /*0190*/  LDG.E.CONSTANT R0, desc[UR4][R2.64] ;  /* 0x0000000402007981 */ /* 0x000ea2000c1e9900 */
[----:B-1----:R-:W-:Y:S01]  /*01a0*/  IADD3 R12, P0, PT, R9, UR6, RZ ;  /* 0x00000006090c7c10 */ /* 0x002fe2000ff1e0ff */
[----:B------:R-:W2:Y:S03]  /*01b0*/  LDCU UR6, c[0x0][0x3a0] ;  /* 0x00007400ff0677ac */ /* 0x000ea60008000800 */
[----:B------:R-:W-:-:S05]  /*01c0*/  IADD3.X R13, PT, PT, R14, UR7, RZ, P0, !PT ;  /* 0x000000070e0d7c10 */ /* 0x000fca00087fe4ff */
[----:B------:R0:W5:Y:S01]  /*01d0*/  LDG.E.CONSTANT R12, desc[UR4][R12.64] ;  /* 0x000000040c0c7981 */ /* 0x000162000c1e9900 */
[----:B------:R-:W1:Y:S01]  /*01e0*/  MUFU.RCP R6, R11 ;  /* 0x0000000b00067308 */ /* 0x000e620000001000 */
[----:B------:R-:W-:Y:S01]  /*01f0*/  BSSY.RECONVERGENT B1, `(.L_x_40) ;  /* 0x000000c000017945 */ /* 0x000fe20003800200 */
[----:B-1----:R-:W-:-:S04]  /*0200*/  FFMA R15, -R11, R6, 1 ;  /* 0x3f8000000b0f7423 */ /* 0x002fc80000000106 */
[----:B------:R-:W-:Y:S01]  /*0210*/  FFMA R15, R6, R15, R6 ;  /* 0x0000000f060f7223 */ /* 0x000fe20000000006 */
[----:B--2---:R-:W-:-:S04]  /*0220*/  FMUL R0, R0, UR6 ;  /* 0x0000000600007c20 */ /* 0x004fc80008400000 */
[----:B------:R-:W1:Y:S01]  /*0230*/  FCHK P0, R0, R11 ;  /* 0x0000000b00007302 */ /* 0x000e620000000000 */
[----:B------:R-:W-:-:S04]  /*0240*/  FFMA R6, R0, R15, RZ ;  /* 0x0000000f00067223 */ /* 0x000fc800000000ff */
[----:B------:R-:W-:-:S04]  /*0250*/  FFMA R2, -R11, R6, R0 ;  /* 0x000000060b027223 */ /* 0x000fc80000000100 */
[----:B------:R-:W-:Y:S01]  /*0260*/  FFMA R15, R15, R2, R6 ;  /* 0x000000020f0f7223 */ /* 0x000fe20000000006 */
[----:B01----:R-:W-:Y:S06]  /*0270*/  @!P0 BRA `(.L_x_41) ;  /* 0x00000000000c8947 */ /* 0x003fec0003800000 */
[----:B------:R-:W-:Y:S01]  /*0280*/  IMAD.MOV.U32 R3, RZ, RZ, R11 ;  /* 0x000000ffff037224 */ /* 0x000fe200078e000b */
[----:B------:R-:W-:-:S07]  /*0290*/  MOV R8, 0x2b0 ;  /* 0x000002b000087802 */ /* 0x000fce0000000f00 */
[----:B-----5:R-:W-:Y:S05]  /*02a0*/  CALL.REL.NOINC `($__internal_2_$__cuda_sm3x_div_rn_noftz_f32_slowpath) ;  /* 0x0000000800ac7944 */ /* 0x020fea0003c00000 */
.L_x_41:
[----:B------:R-:W-:Y:S05]  /*02b0*/  BSYNC.RECONVERGENT B1 ;  /* 0x0000000000017941 */ /* 0x000fea0003800200 */
.L_x_40:
[----:B------:R-:W0:Y:S01]  /*02c0*/  LDCU.64 UR6, c[0x0][0x380] ;  /* 0x00007000ff0677ac */ /* 0x000e220008000a00 */
[----:B-----5:R-:W-:Y:S01]  /*02d0*/  FADD R15, R12, R15 ;  /* 0x0000000f0c0f7221 */ /* 0x020fe20000000000 */
[----:B0-----:R-:W-:-:S04]  /*02e0*/  IADD3 R2, P0, PT, R9, UR6, RZ ;  /* 0x0000000609027c10 */ /* 0x001fc8000ff1e0ff */
[----:B------:R-:W-:-:S05]  /*02f0*/  IADD3.X R3, PT, PT, R14, UR7, RZ, P0, !PT ;  /* 0x000000070e037c10 */ /* 0x000fca00087fe4ff */
[----:B------:R0:W-:Y:S01]  /*0300*/  STG.E desc[UR4][R2.64], R15 ;  /* 0x0000000f02007986 */ /* 0x0001e2000c101904 */
[----:B------:R-:W-:Y:S05]  /*0310*/  BRA `(.L_x_38) ;  /* 0x00000000001c7947 */ /* 0x000fea0003800000 */
.L_x_39:
[----:B------:R-:W0:Y:S02]  /*0320*/  LDCU.128 UR8, c[0x0][0x380] ;  /* 0x00007000ff0877ac */ /* 0x000e240008000c00 */
[----:B0-----:R-:W-:-:S04]  /*0330*/  IADD3 R2, P0, PT, R9, UR10, RZ ;  /* 0x0000000a09027c10 */ /* 0x001fc8000ff1e0ff */
[----:B------:R-:W-:-:S06]  /*0340*/  IADD3.X R3, PT, PT, R14, UR11, RZ, P0, !PT ;  /* 0x0000000b0e037c10 */ /* 0x000fcc00087fe4ff */
[----:B------:R-:W2:Y:S01]  /*0350*/  LDG.E.CONSTANT R3, desc[UR4][R2.64] ;  /* 0x0000000402037981 */ /* 0x000ea2000c1e9900 */
[----:B------:R-:W-:-:S04]  /*0360*/  IADD3 R8, P0, PT, R9, UR8, RZ ;  /* 0x0000000809087c10 */ /* 0x000fc8000ff1e0ff */
[----:B------:R-:W-:-:S05]  /*0370*/  IADD3.X R9, PT, PT, R14, UR9, RZ, P0, !PT ;  /* 0x000000090e097c10 */ /* 0x000fca00087fe4ff */
[----:B--2---:R1:W-:Y:S04]  /*0380*/  STG.E desc[UR4][R8.64], R3 ;  /* 0x0000000308007986 */ /* 0x0043e8000c101904 */
.L_x_38:
[----:B------:R-:W-:Y:S05]  /*0390*/  BSYNC.RECONVERGENT B0 ;  /* 0x0000000000007941 */ /* 0x000fea0003800200 */
.L_x_37:
[----:B------:R-:W2:Y:S01]  /*03a0*/  LDCU.64 UR6, c[0x0][0x3a8] ;  /* 0x00007500ff0677ac */ /* 0x000ea20008000a00 */
[----:B------:R-:W-:Y:S01]  /*03b0*/  IADD3 R4, P0, PT, R4, R7, RZ ;  /* 0x0000000704047210 */ /* 0x000fe20007f1e0ff */
[----:B------:R-:W-:Y:S04]  /*03c0*/  BSSY.RECONVERGENT B0, `(.L_x_42) ;  /* 0x0000031000007945 */ /* 0x000fe80003800200 */
[----:B------:R-:W-:Y:S01]  /*03d0*/  IMAD.X R5, RZ, RZ, R5, P0 ;  /* 0x000000ffff057224 */ /* 0x000fe200000e0605 */
[----:B--2---:R-:W-:-:S04]  /*03e0*/  ISETP.GE.U32.AND P0, PT, R4, UR6, PT ;  /* 0x0000000604007c0c */ /* 0x004fc8000bf06070 */
[----:B------:R-:W-:-:S13]  /*03f0*/  ISETP.GE.U32.AND.EX P0, PT, R5, UR7, PT, P0 ;  /* 0x0000000705007c0c */ /* 0x000fda000bf06100 */
[----:B------:R-:W-:Y:S05]  /*0400*/  @P0 BRA `(.L_x_43) ;  /* 0x0000000000b00947 */ /* 0x000fea0003800000 */
[----:B------:R-:W0:Y:S01]  /*0410*/  LDCU.64 UR6, c[0x0][0x398] ;  /* 0x00007300ff0677ac */ /* 0x000e220008000a00 */
[C---:B-1----:R-:W-:Y:S01]  /*0420*/  IMAD.SHL.U32 R9, R4.reuse, 0x4, RZ ;  /* 0x0000000404097824 */ /* 0x042fe200078e00ff */
[----:B------:R-:W-:-:S04]  /*0430*/  SHF.L.U64.HI R14, R4, 0x2, R5 ;  /* 0x00000002040e7819 */ /* 0x000fc80000010205 */
[----:B0-----:R-:W-:-:S04]  /*0440*/  IADD3 R2, P0, PT, R9, UR6, RZ ;  /* 0x0000000609027c10 */ /* 0x001fc8000ff1e0ff */
[----:B------:R-:W-:-:S05]  /*0450*/  IADD3.X R3, PT, PT, R14, UR7, RZ, P0, !PT ;  /* 0x000000070e037c10 */ /* 0x000fca00087fe4ff */
[----:B------:R-:W2:Y:S02]  /*0460*/  LDG.E.CONSTANT R11, desc[UR4][R2.64] ;  /* 0x00000004020b7981 */ /* 0x000ea4000c1e9900 */
[----:B--2---:R-:W-:-:S13]  /*0470*/  FSETP.NEU.AND P0, PT, R11, RZ, PT ;  /* 0x000000ff0b00720b */ /* 0x004fda0003f0d000 */
[----:B------:R-:W-:Y:S05]  /*0480*/  @P0 BRA `(.L_x_44) ;  /* 0x0000000000200947 */ /* 0x000fea0003800000 */
[----:B------:R-:W0:Y:S02]  /*0490*/  LDCU.128 UR8, c[0x0][0x380] ;  /* 0x00007000ff0877ac */ /* 0x000e240008000c00 */
[----:B0-----:R-:W-:-:S04]  /*04a0*/  IADD3 R2, P0, PT, R9, UR10, RZ ;  /* 0x0000000a09027c10 */ /* 0x001fc8000ff1e0ff */
[----:B------:R-:W-:-:S06]  /*04b0*/  IADD3.X R3, PT, PT, R14, UR11, RZ, P0, !PT ;  /* 0x0000000b0e037c10 */ /* 0x000fcc00087fe4ff */
[----:B------:R-:W2:Y:S01]  /*04c0*/  LDG.E.CONSTANT R3, desc[UR4][R2.64] ;  /* 0x0000000402037981 */ /* 0x000ea2000c1e9900 */
[----:B------:R-:W-:-:S04]  /*04d0*/  IADD3 R8, P0, PT, R9, UR8, RZ ;  /* 0x0000000809087c10 */ /* 0x000fc8000ff1e0ff */
[----:B------:R-:W-:-:S05]  /*04e0*/  IADD3.X R9, PT, PT, R14, UR9, RZ, P0, !PT ;  /* 0x000000090e097c10 */ /* 0x000fca00087fe4ff */
[----:B--2---:R2:W-:Y:S01]  /*04f0*/  STG.E desc[UR4][R8.64], R3 ;  /* 0x0000000308007986 */ /* 0x0045e2000c101904 */
[----:B------:R-:W-:Y:S05]  /*0500*/  BRA `(.L_x_43) ;  /* 0x0000000000707947 */ /* 0x000fea0003800000 */
.L_x_44:
        /* <DEDUP_REMOVED lines=22> */
.L_x_46:
[----:B------:R-:W-:Y:S05]  /*0670*/  BSYNC.RECONVERGENT B1 ;  /* 0x0000000000017941 */ /* 0x000fea0003800200 */
.L_x_45:
[----:B------:R-:W0:Y:S01]  /*0680*/  LDCU.64 UR6, c[0x0][0x380] ;  /* 0x00007000ff0677ac */ /* 0x000e220008000a00 */
[----:B-----5:R-:W-:Y:S01]  /*0690*/  FADD R15, R12, R15 ;  /* 0x0000000f0c0f7221 */ /* 0x020fe20000000000 */
[----:B0-----:R-:W-:-:S04]  /*06a0*/  IADD3 R2, P0, PT, R9, UR6, RZ ;  /* 0x0000000609027c10 */ /* 0x001fc8000ff1e0ff */
[----:B------:R-:W-:-:S05]  /*06b0*/  IADD3.X R3, PT, PT, R14, UR7, RZ, P0, !PT ;  /* 0x000000070e037c10 */ /* 0x000fca00087fe4ff */
[----:B------:R3:W-:Y:S04]  /*06c0*/  STG.E desc[UR4][R2.64], R15 ;  /* 0x0000000f02007986 */ /* 0x0007e8000c101904 */
.L_x_43:
[----:B------:R-:W-:Y:S05]  /*06d0*/  BSYNC.RECONVERGENT B0 ;  /* 0x0000000000007941 */ /* 0x000fea0003800200 */
.L_x_42:
[----:B------:R-:W4:Y:S01]  /*06e0*/  LDCU.64 UR6, c[0x0][0x3a8] ;  /* 0x00007500ff0677ac */ /* 0x000f220008000a00 */
[----:B------:R-:W-:Y:S01]  /*06f0*/  IADD3 R4, P0, PT, R7, R4, RZ ;  /* 0x0000000407047210 */ /* 0x000fe20007f1e0ff */
[----:B------:R-:W-:Y:S04]  /*0700*/  BSSY.RECONVERGENT B0, `(.L_x_47) ;  /* 0x0000031000007945 */ /* 0x000fe80003800200 */
[----:B------:R-:W-:Y:S01]  /*0710*/  IMAD.X R5, RZ, RZ, R5, P0 ;  /* 0x000000ffff057224 */ /* 0x000fe200000e0605 */
[----:B----4-:R-:W-:-:S04]  /*0720*/  ISETP.GE.U32.AND P0, PT, R4, UR6, PT ;  /* 0x0000000604007c0c */ /* 0x010fc8000bf06070 */
[----:B------:R-:W-:-:S13]  /*0730*/  ISETP.GE.U32.AND.EX P0, PT, R5, UR7, PT, P0 ;  /* 0x0000000705007c0c */ /* 0x000fda000bf06100 */
[----:B------:R-:W-:Y:S05]  /*0740*/  @P0 BRA `(.L_x_48) ;  /* 0x0000000000b00947 */ /* 0x000fea0003800000 */
[----:B------:R-:W0:Y:S01]  /*0750*/  LDCU.64 UR6, c[0x0][0x398] ;  /* 0x00007300ff0677ac */ /* 0x000e220008000a00 */
[C---:B-12---:R-:W-:Y:S01]  /*0760*/  IMAD.SHL.U32 R9, R4.reuse, 0x4, RZ ;  /* 0x0000000404097824 */ /* 0x046fe200078e00ff */
[----:B------:R-:W-:-:S04]  /*0770*/  SHF.L.U64.HI R14, R4, 0x2, R5 ;  /* 0x00000002040e7819 */ /* 0x000fc80000010205 */
[----:B0--3--:R-:W-:-:S04]  /*0780*/  IADD3 R2, P0, PT, R9, UR6, RZ ;  /* 0x0000000609027c10 */ /* 0x009fc8000ff1e0ff */
        /* <DEDUP_REMOVED lines=12> */
.L_x_49:
        /* <DEDUP_REMOVED lines=22> */
.L_x_51:
[----:B------:R-:W-:Y:S05]  /*09b0*/  BSYNC.RECONVERGENT B1 ;  /* 0x0000000000017941 */ /* 0x000fea0003800200 */
.L_x_50:
[----:B------:R-:W0:Y:S01]  /*09c0*/  LDCU.64 UR6, c[0x0][0x380] ;  /* 0x00007000ff0677ac */ /* 0x000e220008000a00 */
[----:B-----5:R-:W-:Y:S01]  /*09d0*/  FADD R15, R12, R15 ;  /* 0x0000000f0c0f7221 */ /* 0x020fe20000000000 */
[----:B0-----:R-:W-:-:S04]  /*09e0*/  IADD3 R2, P0, PT, R9, UR6, RZ ;  /* 0x0000000609027c10 */ /* 0x001fc8000ff1e0ff */
[----:B------:R-:W-:-:S05]  /*09f0*/  IADD3.X R3, PT, PT, R14, UR7, RZ, P0, !PT ;  /* 0x000000070e037c10 */ /* 0x000fca00087fe4ff */
[----:B------:R0:W-:Y:S04]  /*0a00*/  STG.E desc[UR4][R2.64], R15 ;  /* 0x0000000f02007986 */ /* 0x0001e8000c101904 */
.L_x_48:
[----:B------:R-:W-:Y:S05]  /*0a10*/  BSYNC.RECONVERGENT B0 ;  /* 0x0000000000007941 */ /* 0x000fea0003800200 */
.L_x_47:
[----:B------:R-:W5:Y:S01]  /*0a20*/  LDCU.64 UR6, c[0x0][0x3a8] ;  /* 0x00007500ff0677ac */ /* 0x000f620008000a00 */
[----:B------:R-:W-:-:S05]  /*0a30*/  IADD3 R4, P0, PT, R7, R4, RZ ;  /* 0x0000000407047210 */ /* 0x000fca0007f1e0ff */
[----:B01234-:R-:W-:Y:S01]  /*0a40*/  IMAD.X R3, RZ, RZ, R5, P0 ;  /* 0x000000ffff037224 */ /* 0x01ffe200000e0605 */
[----:B-----5:R-:W-:-:S04]  /*0a50*/  ISETP.GE.U32.AND P0, PT, R4, UR6, PT ;  /* 0x0000000604007c0c */ /* 0x020fc8000bf06070 */
[----:B------:R-:W-:-:S13]  /*0a60*/  ISETP.GE.U32.AND.EX P0, PT, R3, UR7, PT, P0 ;  /* 0x0000000703007c0c */ /* 0x000fda000bf06100 */
[----:B------:R-:W-:Y:S05]  /*0a70*/  @P0 EXIT ;  /* 0x000000000000094d */ /* 0x000fea0003800000 */
[----:B------:R-:W0:Y:S01]  /*0a80*/  LDCU.64 UR6, c[0x0][0x398] ;  /* 0x00007300ff0677ac */ /* 0x000e220008000a00 */
[C---:B------:R-:W-:Y:S01]  /*0a90*/  IMAD.SHL.U32 R5, R4.reuse, 0x4, RZ ;  /* 0x0000000404057824 */ /* 0x040fe200078e00ff */
        /* <DEDUP_REMOVED lines=12> */
[----:B--2---:R-:W-:Y:S01]  /*0b60*/  STG.E desc[UR4][R6.64], R3 ;  /* 0x0000000306007986 */ /* 0x004fe2000c101904 */
[----:B------:R-:W-:Y:S05]  /*0b70*/  EXIT ;  /* 0x000000000000794d */ /* 0x000fea0003800000 */
.L_x_52:
[----:B------:R-:W0:Y:S01]  /*0b80*/  LDCU.64 UR8, c[0x0][0x390] ;  /* 0x00007200ff0877ac */ /* 0x000e220008000a00 */
[----:B------:R-:W1:Y:S01]  /*0b90*/  LDCU.64 UR6, c[0x0][0x388] ;  /* 0x00007100ff0677ac */ /* 0x000e620008000a00 */
[----:B0-----:R-:W-:-:S04]  /*0ba0*/  IADD3 R2, P0, PT, R5, UR8, RZ ;  /* 0x0000000805027c10 */ /* 0x001fc8000ff1e0ff */
[----:B------:R-:W-:-:S05]  /*0bb0*/  IADD3.X R3, PT, PT, R4, UR9, RZ, P0, !PT ;  /* 0x0000000904037c10 */ /* 0x000fca00087fe4ff */
[----:B------:R-:W2:Y:S01]  /*0bc0*/  LDG.E.CONSTANT R0, desc[UR4][R2.64] ;  /* 0x0000000402007981 */ /* 0x000ea2000c1e9900 */
[----:B-1----:R-:W-:Y:S01]  /*0bd0*/  IADD3 R6, P0, PT, R5, UR6, RZ ;  /* 0x0000000605067c10 */ /* 0x002fe2000ff1e0ff */
[----:B------:R-:W2:Y:S03]  /*0be0*/  LDCU UR6, c[0x0][0x3a0] ;  /* 0x00007400ff0677ac */ /* 0x000ea60008000800 */
[----:B------:R-:W-:-:S06]  /*0bf0*/  IADD3.X R7, PT, PT, R4, UR7, RZ, P0, !PT ;  /* 0x0000000704077c10 */ /* 0x000fcc00087fe4ff */
        /* <DEDUP_REMOVED lines=14> */
[----:B------:R-:W-:-:S07]  /*0ce0*/  IMAD.MOV.U32 R8, RZ, RZ, R15 ;  /* 0x000000ffff087224 */ /* 0x000fce00078e000f */
.L_x_54:
[----:B------:R-:W-:Y:S05]  /*0cf0*/  BSYNC.RECONVERGENT B0 ;  /* 0x0000000000007941 */ /* 0x000fea0003800200 */
.L_x_53:
[----:B------:R-:W0:Y:S01]  /*0d00*/  LDCU.64 UR6, c[0x0][0x380] ;  /* 0x00007000ff0677ac */ /* 0x000e220008000a00 */
[----:B-----5:R-:W-:Y:S01]  /*0d10*/  FADD R7, R7, R8 ;  /* 0x0000000807077221 */ /* 0x020fe20000000000 */
[----:B0-----:R-:W-:-:S04]  /*0d20*/  IADD3 R2, P0, PT, R5, UR6, RZ ;  /* 0x0000000605027c10 */ /* 0x001fc8000ff1e0ff */
[----:B------:R-:W-:-:S05]  /*0d30*/  IADD3.X R3, PT, PT, R4, UR7, RZ, P0, !PT ;  /* 0x0000000704037c10 */ /* 0x000fca00087fe4ff */
[----:B------:R-:W-:Y:S01]  /*0d40*/  STG.E desc[UR4][R2.64], R7 ;  /* 0x0000000702007986 */ /* 0x000fe2000c101904 */
[----:B------:R-:W-:Y:S05]  /*0d50*/  EXIT ;  /* 0x000000000000794d */ /* 0x000fea0003800000 */
        .weak           $__internal_2_$__cuda_sm3x_div_rn_noftz_f32_slowpath
        .type           $__internal_2_$__cuda_sm3x_div_rn_noftz_f32_slowpath,@function
        .size           $__internal_2_$__cuda_sm3x_div_rn_noftz_f32_slowpath,(.L_x_138 - $__internal_2_$__cuda_sm3x_div_rn_noftz_f32_slowpath)
$__internal_2_$__cuda_sm3x_div_rn_noftz_f32_slowpath:
[----:B------:R-:W-:Y:S01]  /*0d60*/  SHF.R.U32.HI R6, RZ, 0x17, R3 ;  /* 0x00000017ff067819 */ /* 0x000fe20000011603 */
[----:B------:R-:W-:Y:S01]  /*0d70*/  BSSY.RECONVERGENT B2, `(.L_x_55) ;  /* 0x0000063000027945 */ /* 0x000fe20003800200 */
[----:B------:R-:W-:Y:S02]  /*0d80*/  SHF.R.U32.HI R11, RZ, 0x17, R0 ;  /* 0x00000017ff0b7819 */ /* 0x000fe40000011600 */
[----:B------:R-:W-:Y:S02]  /*0d90*/  LOP3.LUT R6, R6, 0xff, RZ, 0xc0, !PT ;  /* 0x000000ff06067812 */ /* 0x000fe400078ec0ff */
[----:B------:R-:W-:-:S03]  /*0da0*/  LOP3.LUT R11, R11, 0xff, RZ, 0xc0, !PT ;  /* 0x000000ff0b0b7812 */ /* 0x000fc600078ec0ff */
[----:B------:R-:W-:Y:S02]  /*0db0*/  VIADD R10, R6, 0xffffffff ;  /* 0xffffffff060a7836 */ /* 0x000fe40000000000 */
[----:B------:R-:W-:-:S03]  /*0dc0*/  VIADD R2, R11, 0xffffffff ;  /* 0xffffffff0b027836 */ /* 0x000fc60000000000 */
[----:B------:R-:W-:-:S04]  /*0dd0*/  ISETP.GT.U32.AND P0, PT, R10, 0xfd, PT ;  /* 0x000000fd0a00780c */ /* 0x000fc80003f04070 */
[----:B------:R-:W-:-:S13]  /*0de0*/  ISETP.GT.U32.OR P0, PT, R2, 0xfd, P0 ;  /* 0x000000fd0200780c */ /* 0x000fda0000704470 */
[----:B------:R-:W-:Y:S01]  /*0df0*/  @!P0 IMAD.MOV.U32 R2, RZ, RZ, RZ ;  /* 0x000000ffff028224 */ /* 0x000fe200078e00ff */
[----:B------:R-:W-:Y:S06]  /*0e00*/  @!P0 BRA `(.L_x_56) ;  /* 0x0000000000608947 */ /* 0x000fec0003800000 */
[----:B------:R-:W-:Y:S02]  /*0e10*/  FSETP.GTU.FTZ.AND P0, PT, |R0|, +INF , PT ;  /* 0x7f8000000000780b */ /* 0x000fe40003f1c200 */
[----:B------:R-:W-:-:S04]  /*0e20*/  FSETP.GTU.FTZ.AND P1, PT, |R3|, +INF , PT ;  /* 0x7f8000000300780b */ /* 0x000fc80003f3c200 */
[----:B------:R-:W-:-:S13]  /*0e30*/  PLOP3.LUT P0, PT, P0, P1, PT, 0xf8, 0x8f ;  /* 0x00000000008f781c */ /* 0x000fda0000703f70 */
[----:B------:R-:W-:Y:S05]  /*0e40*/  @P0 BRA `(.L_x_57) ;  /* 0x0000000400500947 */ /* 0x000fea0003800000 */
[----:B------:R-:W-:-:S13]  /*0e50*/  LOP3.LUT P0, RZ, R3, 0x7fffffff, R0, 0xc8, !PT ;  /* 0x7fffffff03ff7812 */ /* 0x000fda000780c800 */
[----:B------:R-:W-:Y:S05]  /*0e60*/  @!P0 BRA `(.L_x_58) ;  /* 0x0000000400408947 */ /* 0x000fea0003800000 */
[C---:B------:R-:W-:Y:S02]  /*0e70*/  FSETP.NEU.FTZ.AND P2, PT, |R0|.reuse, +INF , PT ;  /* 0x7f8000000000780b */ /* 0x040fe40003f5d200 */
[----:B------:R-:W-:Y:S02]  /*0e80*/  FSETP.NEU.FTZ.AND P1, PT, |R3|, +INF , PT ;  /* 0x7f8000000300780b */ /* 0x000fe40003f3d200 */
[----:B------:R-:W-:-:S11]  /*0e90*/  FSETP.NEU.FTZ.AND P0, PT, |R0|, +INF , PT ;  /* 0x7f8000000000780b */ /* 0x000fd60003f1d200 */
[----:B------:R-:W-:Y:S05]  /*0ea0*/  @!P1 BRA !P2, `(.L_x_58) ;  /* 0x0000000400309947 */ /* 0x000fea0005000000 */
[----:B------:R-:W-:-:S04]  /*0eb0*/  LOP3.LUT P2, RZ, R0, 0x7fffffff, RZ, 0xc0, !PT ;  /* 0x7fffffff00ff7812 */ /* 0x000fc8000784c0ff */
[----:B------:R-:W-:-:S13]  /*0ec0*/  PLOP3.LUT P1, PT, P1, P2, PT, 0x2f, 0xf2 ;  /* 0x0000000000f2781c */ /* 0x000fda0000f24577 */
[----:B------:R-:W-:Y:S05]  /*0ed0*/  @P1 BRA `(.L_x_59) ;  /* 0x00000004001c1947 */ /* 0x000fea0003800000 */
[----:B------:R-:W-:-:S04]  /*0ee0*/  LOP3.LUT P1, RZ, R3, 0x7fffffff, RZ, 0xc0, !PT ;  /* 0x7fffffff03ff7812 */ /* 0x000fc8000782c0ff */
[----:B------:R-:W-:-:S13]  /*0ef0*/  PLOP3.LUT P0, PT, P0, P1, PT, 0x2f, 0xf2 ;  /* 0x0000000000f2781c */ /* 0x000fda0000702577 */
[----:B------:R-:W-:Y:S05]  /*0f00*/  @P0 BRA `(.L_x_60) ;  /* 0x0000000400040947 */ /* 0x000fea0003800000 */
[----:B------:R-:W-:Y:S01]  /*0f10*/  VIADD R2, R11, 0xffffffff ;  /* 0xffffffff0b027836 */ /* 0x000fe20000000000 */
[----:B------:R-:W-:-:S04]  /*0f20*/  ISETP.GE.AND P1, PT, R10, RZ, PT ;  /* 0x000000ff0a00720c */ /* 0x000fc80003f26270 */
[----:B------:R-:W-:-:S09]  /*0f30*/  ISETP.GE.AND P0, PT, R2, RZ, PT ;  /* 0x000000ff0200720c */ /* 0x000fd20003f06270 */
[----:B------:R-:W-:-:S04]  /*0f40*/  @!P1 FFMA R3, R3, 1.84467440737095516160e+19, RZ ;  /* 0x5f80000003039823 */ /* 0x000fc800000000ff */
[----:B------:R-:W-:Y:S02]  /*0f50*/  @P0 IMAD.MOV.U32 R2, RZ, RZ, RZ ;  /* 0x000000ffff020224 */ /* 0x000fe400078e00ff */
[----:B------:R-:W-:Y:S01]  /*0f60*/  @!P0 FFMA R0, R0, 1.84467440737095516160e+19, RZ ;  /* 0x5f80000000008823 */ /* 0x000fe200000000ff */
[----:B------:R-:W-:-:S04]  /*0f70*/  @!P0 IMAD.MOV.U32 R2, RZ, RZ, -0x40 ;  /* 0xffffffc0ff028424 */ /* 0x000fc800078e00ff */
[----:B------:R-:W-:-:S07]  /*0f80*/  @!P1 VIADD R2, R2, 0x40 ;  /* 0x0000004002029836 */ /* 0x000fce0000000000 */
.L_x_56:
[----:B------:R-:W-:Y:S01]  /*0f90*/  LEA R10, R6, 0xc0800000, 0x17 ;  /* 0xc0800000060a7811 */ /* 0x000fe200078eb8ff */
[----:B------:R-:W-:Y:S01]  /*0fa0*/  VIADD R11, R11, 0xffffff81 ;  /* 0xffffff810b0b7836 */ /* 0x000fe20000000000 */
[----:B------:R-:W-:Y:S03]  /*0fb0*/  BSSY.RECONVERGENT B3, `(.L_x_61) ;  /* 0x0000035000037945 */ /* 0x000fe60003800200 */
[----:B------:R-:W-:Y:S02]  /*0fc0*/  IMAD.IADD R15, R3, 0x1, -R10 ;  /* 0x00000001030f7824 */ /* 0x000fe400078e0a0a */
[C---:B------:R-:W-:Y:S01]  /*0fd0*/  IMAD R0, R11.reuse, -0x800000, R0 ;  /* 0xff8000000b007824 */ /* 0x040fe200078e0200 */
[----:B------:R-:W-:Y:S01]  /*0fe0*/  IADD3 R11, PT, PT, R11, 0x7f, -R6 ;  /* 0x0000007f0b0b7810 */ /* 0x000fe20007ffe806 */
[----:B------:R-:W0:Y:S01]  /*0ff0*/  MUFU.RCP R10, R15 ;  /* 0x0000000f000a7308 */ /* 0x000e220000001000 */
[----:B------:R-:W-:-:S03]  /*1000*/  FADD.FTZ R13, -R15, -RZ ;  /* 0x800000ff0f0d7221 */ /* 0x000fc60000010100 */
[----:B------:R-:W-:Y:S02]  /*1010*/  IMAD.IADD R11, R11, 0x1, R2 ;  /* 0x000000010b0b7824 */ /* 0x000fe400078e0202 */
[----:B0-----:R-:W-:-:S04]  /*1020*/  FFMA R3, R10, R13, 1 ;  /* 0x3f8000000a037423 */ /* 0x001fc8000000000d */
[----:B------:R-:W-:-:S04]  /*1030*/  FFMA R3, R10, R3, R10 ;  /* 0x000000030a037223 */ /* 0x000fc8000000000a */
[----:B------:R-:W-:-:S04]  /*1040*/  FFMA R10, R0, R3, RZ ;  /* 0x00000003000a7223 */ /* 0x000fc800000000ff */
[----:B------:R-:W-:-:S04]  /*1050*/  FFMA R16, R13, R10, R0 ;  /* 0x0000000a0d107223 */ /* 0x000fc80000000000 */
[----:B------:R-:W-:-:S04]  /*1060*/  FFMA R10, R3, R16, R10 ;  /* 0x00000010030a7223 */ /* 0x000fc8000000000a */
[----:B------:R-:W-:-:S04]  /*1070*/  FFMA R13, R13, R10, R0 ;  /* 0x0000000a0d0d7223 */ /* 0x000fc80000000000 */
[----:B------:R-:W-:-:S05]  /*1080*/  FFMA R0, R3, R13, R10 ;  /* 0x0000000d03007223 */ /* 0x000fca000000000a */
[----:B------:R-:W-:-:S04]  /*1090*/  SHF.R.U32.HI R6, RZ, 0x17, R0 ;  /* 0x00000017ff067819 */ /* 0x000fc80000011600 */
[----:B------:R-:W-:-:S05]  /*10a0*/  LOP3.LUT R2, R6, 0xff, RZ, 0xc0, !PT ;  /* 0x000000ff06027812 */ /* 0x000fca00078ec0ff */
[----:B------:R-:W-:-:S04]  /*10b0*/  IMAD.IADD R2, R2, 0x1, R11 ;  /* 0x0000000102027824 */ /* 0x000fc800078e020b */
[----:B------:R-:W-:-:S05]  /*10c0*/  VIADD R6, R2, 0xffffffff ;  /* 0xffffffff02067836 */ /* 0x000fca0000000000 */
[----:B------:R-:W-:-:S13]  /*10d0*/  ISETP.GE.U32.AND P0, PT, R6, 0xfe, PT ;  /* 0x000000fe0600780c */ /* 0x000fda0003f06070 */
[----:B------:R-:W-:Y:S05]  /*10e0*/  @!P0 BRA `(.L_x_62) ;  /* 0x0000000000808947 */ /* 0x000fea0003800000 */
[----:B------:R-:W-:-:S13]  /*10f0*/  ISETP.GT.AND P0, PT, R2, 0xfe, PT ;  /* 0x000000fe0200780c */ /* 0x000fda0003f04270 */
[----:B------:R-:W-:Y:S05]  /*1100*/  @P0 BRA `(.L_x_63) ;  /* 0x00000000006c0947 */ /* 0x000fea0003800000 */
[----:B------:R-:W-:-:S13]  /*1110*/  ISETP.GE.AND P0, PT, R2, 0x1, PT ;  /* 0x000000010200780c */ /* 0x000fda0003f06270 */
[----:B------:R-:W-:Y:S05]  /*1120*/  @P0 BRA `(.L_x_64) ;  /* 0x0000000000740947 */ /* 0x000fea0003800000 */
[----:B------:R-:W-:Y:S02]  /*1130*/  ISETP.GE.AND P0, PT, R2, -0x18, PT ;  /* 0xffffffe80200780c */ /* 0x000fe40003f06270 */
[----:B------:R-:W-:-:S11]  /*1140*/  LOP3.LUT R0, R0, 0x80000000, RZ, 0xc0, !PT ;  /* 0x8000000000007812 */ /* 0x000fd600078ec0ff */
[----:B------:R-:W-:Y:S05]  /*1150*/  @!P0 BRA `(.L_x_64) ;  /* 0x0000000000688947 */ /* 0x000fea0003800000 */
[CCC-:B------:R-:W-:Y:S01]  /*1160*/  FFMA.RZ R6, R3.reuse, R13.reuse, R10.reuse ;  /* 0x0000000d03067223 */ /* 0x1c0fe2000000c00a */
[C---:B------:R-:W-:Y:S02]  /*1170*/  ISETP.NE.AND P2, PT, R2.reuse, RZ, PT ;  /* 0x000000ff0200720c */ /* 0x040fe40003f45270 */
[----:B------:R-:W-:Y:S02]  /*1180*/  ISETP.NE.AND P1, PT, R2, RZ, PT ;  /* 0x000000ff0200720c */ /* 0x000fe40003f25270 */
[----:B------:R-:W-:Y:S01]  /*1190*/  LOP3.LUT R11, R6, 0x7fffff, RZ, 0xc0, !PT ;  /* 0x007fffff060b7812 */ /* 0x000fe200078ec0ff */
[CCC-:B------:R-:W-:Y:S01]  /*11a0*/  FFMA.RP R6, R3.reuse, R13.reuse, R10.reuse ;  /* 0x0000000d03067223 */ /* 0x1c0fe2000000800a */
[----:B------:R-:W-:Y:S01]  /*11b0*/  FFMA.RM R3, R3, R13, R10 ;  /* 0x0000000d03037223 */ /* 0x000fe2000000400a */
[----:B------:R-:W-:Y:S01]  /*11c0*/  VIADD R10, R2, 0x20 ;  /* 0x00000020020a7836 */ /* 0x000fe20000000000 */
[----:B------:R-:W-:Y:S01]  /*11d0*/  LOP3.LUT R11, R11, 0x800000, RZ, 0xfc, !PT ;  /* 0x008000000b0b7812 */ /* 0x000fe200078efcff */
[----:B------:R-:W-:-:S02]  /*11e0*/  IMAD.MOV R2, RZ, RZ, -R2 ;  /* 0x000000ffff027224 */ /* 0x000fc400078e0a02 */
[----:B------:R-:W-:Y:S02]  /*11f0*/  FSETP.NEU.FTZ.AND P0, PT, R6, R3, PT ;  /* 0x000000030600720b */ /* 0x000fe40003f1d000 */
[----:B------:R-:W-:Y:S02]  /*1200*/  SHF.L.U32 R10, R11, R10, RZ ;  /* 0x0000000a0b0a7219 */ /* 0x000fe400000006ff */
[----:B------:R-:W-:Y:S02]  /*1210*/  SEL R2, R2, RZ, P2 ;  /* 0x000000ff02027207 */ /* 0x000fe40001000000 */
[----:B------:R-:W-:Y:S02]  /*1220*/  ISETP.NE.AND P1, PT, R10, RZ, P1 ;  /* 0x000000ff0a00720c */ /* 0x000fe40000f25270 */
[----:B------:R-:W-:Y:S02]  /*1230*/  SHF.R.U32.HI R2, RZ, R2, R11 ;  /* 0x00000002ff027219 */ /* 0x000fe4000001160b */
[----:B------:R-:W-:-:S02]  /*1240*/  PLOP3.LUT P0, PT, P0, P1, PT, 0xf8, 0x8f ;  /* 0x00000000008f781c */ /* 0x000fc40000703f70 */
[----:B------:R-:W-:Y:S02]  /*1250*/  SHF.R.U32.HI R6, RZ, 0x1, R2 ;  /* 0x00000001ff067819 */ /* 0x000fe40000011602 */
[----:B------:R-:W-:-:S04]  /*1260*/  SEL R3, RZ, 0x1, !P0 ;  /* 0x00000001ff037807 */ /* 0x000fc80004000000 */
[----:B------:R-:W-:-:S04]  /*1270*/  LOP3.LUT R3, R3, 0x1, R6, 0xf8, !PT ;  /* 0x0000000103037812 */ /* 0x000fc800078ef806 */
[----:B------:R-:W-:-:S05]  /*1280*/  LOP3.LUT R3, R3, R2, RZ, 0xc0, !PT ;  /* 0x0000000203037212 */ /* 0x000fca00078ec0ff */
[----:B------:R-:W-:-:S05]  /*1290*/  IMAD.IADD R3, R6, 0x1, R3 ;  /* 0x0000000106037824 */ /* 0x000fca00078e0203 */
[----:B------:R-:W-:Y:S01]  /*12a0*/  LOP3.LUT R0, R3, R0, RZ, 0xfc, !PT ;  /* 0x0000000003007212 */ /* 0x000fe200078efcff */
[----:B------:R-:W-:Y:S06]  /*12b0*/  BRA `(.L_x_64) ;  /* 0x0000000000107947 */ /* 0x000fec0003800000 */
.L_x_63:
[----:B------:R-:W-:-:S04]  /*12c0*/  LOP3.LUT R0, R0, 0x80000000, RZ, 0xc0, !PT ;  /* 0x8000000000007812 */ /* 0x000fc800078ec0ff */
[----:B------:R-:W-:Y:S01]  /*12d0*/  LOP3.LUT R0, R0, 0x7f800000, RZ, 0xfc, !PT ;  /* 0x7f80000000007812 */ /* 0x000fe200078efcff */
[----:B------:R-:W-:Y:S06]  /*12e0*/  BRA `(.L_x_64) ;  /* 0x0000000000047947 */ /* 0x000fec0003800000 */
.L_x_62:
[----:B------:R-:W-:-:S07]  /*12f0*/  IMAD R0, R11, 0x800000, R0 ;  /* 0x008000000b007824 */ /* 0x000fce00078e0200 */
.L_x_64:
[----:B------:R-:W-:Y:S05]  /*1300*/  BSYNC.RECONVERGENT B3 ;  /* 0x0000000000037941 */ /* 0x000fea0003800200 */
.L_x_61:
[----:B------:R-:W-:Y:S05]  /*1310*/  BRA `(.L_x_65) ;  /* 0x0000000000207947 */ /* 0x000fea0003800000 */
.L_x_60:
[----:B------:R-:W-:-:S04]  /*1320*/  LOP3.LUT R0, R3, 0x80000000, R0, 0x48, !PT ;  /* 0x8000000003007812 */ /* 0x000fc800078e4800 */
[----:B------:R-:W-:Y:S01]  /*1330*/  LOP3.LUT R0, R0, 0x7f800000, RZ, 0xfc, !PT ;  /* 0x7f80000000007812 */ /* 0x000fe200078efcff */
[----:B------:R-:W-:Y:S06]  /*1340*/  BRA `(.L_x_65) ;  /* 0x0000000000147947 */ /* 0x000fec0003800000 */
.L_x_59:
[----:B------:R-:W-:Y:S01]  /*1350*/  LOP3.LUT R0, R3, 0x80000000, R0, 0x48, !PT ;  /* 0x8000000003007812 */ /* 0x000fe200078e4800 */
[----:B------:R-:W-:Y:S06]  /*1360*/  BRA `(.L_x_65) ;  /* 0x00000000000c7947 */ /* 0x000fec0003800000 */
.L_x_58:
[----:B------:R-:W0:Y:S01]  /*1370*/  MUFU.RSQ R0, -QNAN ;  /* 0xffc0000000007908 */ /* 0x000e220000001400 */
[----:B------:R-:W-:Y:S05]  /*1380*/  BRA `(.L_x_65) ;  /* 0x0000000000047947 */ /* 0x000fea0003800000 */
.L_x_57:
[----:B------:R-:W-:-:S07]  /*1390*/  FADD.FTZ R0, R0, R3 ;  /* 0x0000000300007221 */ /* 0x000fce0000010000 */
.L_x_65:
[----:B------:R-:W-:Y:S05]  /*13a0*/  BSYNC.RECONVERGENT B2 ;  /* 0x0000000000027941 */ /* 0x000fea0003800200 */
.L_x_55:
[----:B------:R-:W-:Y:S02]  /*13b0*/  IMAD.MOV.U32 R2, RZ, RZ, R8 ;  /* 0x000000ffff027224 */ /* 0x000fe400078e0008 */
[----:B------:R-:W-:Y:S02]  /*13c0*/  IMAD.MOV.U32 R3, RZ, RZ, 0x0 ;  /* 0x00000000ff037424 */ /* 0x000fe400078e00ff */
[----:B0-----:R-:W-:Y:S02]  /*13d0*/  IMAD.MOV.U32 R15, RZ, RZ, R0 ;  /* 0x000000ffff0f7224 */ /* 0x001fe400078e0000 */
[----:B------:R-:W-:Y:S05]  /*13e0*/  RET.REL.NODEC R2 `(addcdiv_float_kernel) ;  /* 0xffffffec02047950 */ /* 0x000fea0003c3ffff */
.L_x_66:
        /* <DEDUP_REMOVED lines=9> */
.L_x_138:


//--------------------- .text.addcmul_float_kernel --------------------------
	.section	.text.addcmul_float_kernel,"ax",@progbits
	.align	128
        .global         addcmul_float_kernel
        .type           addcmul_float_kernel,@function
        .size           addcmul_float_kernel,(.L_x_142 - addcmul_float_kernel)
        .other          addcmul_float_kernel,@"STO_CUDA_ENTRY STV_DEFAULT"
addcmul_float_kernel:
.text.addcmul_float_kernel:
        /* <DEDUP_REMOVED lines=10> */
[C---:B--2---:R-:W-:Y:S02]  /*00a0*/  ISETP.GE.U32.AND P1, PT, R6.reuse, UR6, PT ;  /* 0x0000000606007c0c */ /* 0x044fe4000bf26070 */
[----:B------:R-:W-:Y:S02]  /*00b0*/  IADD3 R4, P0, PT, R6, R5, RZ ;  /* 0x0000000506047210 */ /* 0x000fe40007f1e0ff */
[----:B------:R-:W-:Y:S02]  /*00c0*/  ISETP.GE.U32.AND.EX P1, PT, R7, UR7, PT, P1 ;  /* 0x0000000707007c0c */ /* 0x000fe4000bf26110 */
[----:B------:R-:W-:Y:S01]  /*00d0*/  IADD3 R2, P2, PT, R5, R4, RZ ;  /* 0x0000000405027210 */ /* 0x000fe20007f5e0ff */
[----:B------:R-:W-:-:S03]  /*00e0*/  IMAD.X R17, RZ, RZ, R7, P0 ;  /* 0x000000ffff117224 */ /* 0x000fc600000e0607 */
[----:B------:R-:W-:Y:S01]  /*00f0*/  IADD3 R0, P4, PT, R5, R2, RZ ;  /* 0x0000000205007210 */ /* 0x000fe20007f9e0ff */
[----:B------:R-:W-:Y:S01]  /*0100*/  IMAD.X R5, RZ, RZ, R17, P2 ;  /* 0x000000ffff057224 */ /* 0x000fe200010e0611 */
[----:B------:R-:W-:Y:S02]  /*0110*/  ISETP.GE.U32.AND P2, PT, R4, UR6, PT ;  /* 0x0000000604007c0c */ /* 0x000fe4000bf46070 */
[----:B------:R-:W-:Y:S01]  /*0120*/  ISETP.GE.U32.AND P3, PT, R2, UR6, PT ;  /* 0x0000000602007c0c */ /* 0x000fe2000bf66070 */
[----:B------:R-:W-:Y:S01]  /*0130*/  IMAD.X R3, RZ, RZ, R5, P4 ;  /* 0x000000ffff037224 */ /* 0x000fe200020e0605 */
[----:B------:R-:W-:Y:S02]  /*0140*/  ISETP.GE.U32.AND P0, PT, R0, UR6, PT ;  /* 0x0000000600007c0c */ /* 0x000fe4000bf06070 */
[----:B------:R-:W-:Y:S02]  /*0150*/  ISETP.GE.U32.AND.EX P2, PT, R17, UR7, PT, P2 ;  /* 0x0000000711007c0c */ /* 0x000fe4000bf46120 */
[----:B------:R-:W-:-:S02]  /*0160*/  ISETP.GE.U32.AND.EX P3, PT, R5, UR7, PT, P3 ;  /* 0x0000000705007c0c */ /* 0x000fc4000bf66130 */
[----:B------:R-:W-:Y:S01]  /*0170*/  ISETP.GE.U32.AND.EX P0, PT, R3, UR7, PT, P0 ;  /* 0x0000000703007c0c */ /* 0x000fe2000bf06100 */
[----:B0-----:R-:W-:-:S12]  /*0180*/  @P1 BRA `(.L_x_68) ;  /* 0x00000000004c1947 */ /* 0x001fd80003800000 */
[----:B------:R-:W0:Y:S01]  /*0190*/  LDCU.128 UR8, c[0x0][0x390] ;  /* 0x00007200ff0877ac */ /* 0x000e220008000c00 */
[C---:B------:R-:W-:Y:S01]  /*01a0*/  IMAD.SHL.U32 R12, R6.reuse, 0x4, RZ ;  /* 0x00000004060c7824 */ /* 0x040fe200078e00ff */
[----:B------:R-:W-:Y:S01]  /*01b0*/  SHF.L.U64.HI R13, R6, 0x2, R7 ;  /* 0x00000002060d7819 */ /* 0x000fe20000010207 */
[----:B------:R-:W1:Y:S03]  /*01c0*/  LDCU.128 UR12, c[0x0][0x380] ;  /* 0x00007000ff0c77ac */ /* 0x000e660008000c00 */
[C---:B0-----:R-:W-:Y:S01]  /*01d0*/  IADD3 R8, P4, PT, R12.reuse, UR8, RZ ;  /* 0x000000080c087c10 */ /* 0x041fe2000ff9e0ff */
[----:B------:R-:W0:Y:S01]  /*01e0*/  LDCU UR8, c[0x0][0x3a0] ;  /* 0x00007400ff0877ac */ /* 0x000e220008000800 */
[C---:B------:R-:W-:Y:S02]  /*01f0*/  IADD3 R10, P5, PT, R12.reuse, UR10, RZ ;  /* 0x0000000a0c0a7c10 */ /* 0x040fe4000ffbe0ff */
[----:B-1----:R-:W-:-:S02]  /*0200*/  IADD3 R6, P1, PT, R12, UR14, RZ ;  /* 0x0000000e0c067c10 */ /* 0x002fc4000ff3e0ff */
[C---:B------:R-:W-:Y:S02]  /*0210*/  IADD3.X R9, PT, PT, R13.reuse, UR9, RZ, P4, !PT ;  /* 0x000000090d097c10 */ /* 0x040fe4000a7fe4ff */
[C---:B------:R-:W-:Y:S02]  /*0220*/  IADD3.X R7, PT, PT, R13.reuse, UR15, RZ, P1, !PT ;  /* 0x0000000f0d077c10 */ /* 0x040fe40008ffe4ff */
[----:B------:R-:W-:Y:S01]  /*0230*/  IADD3.X R11, PT, PT, R13, UR11, RZ, P5, !PT ;  /* 0x0000000b0d0b7c10 */ /* 0x000fe2000affe4ff */
[----:B------:R-:W0:Y:S04]  /*0240*/  LDG.E.CONSTANT R8, desc[UR4][R8.64] ;  /* 0x0000000408087981 */ /* 0x000e28000c1e9900 */
[----:B------:R-:W2:Y:S04]  /*0250*/  LDG.E.CONSTANT R6, desc[UR4][R6.64] ;  /* 0x0000000406067981 */ /* 0x000ea8000c1e9900 */
[----:B------:R-:W2:Y:S01]  /*0260*/  LDG.E.CONSTANT R10, desc[UR4][R10.64] ;  /* 0x000000040a0a7981 */ /* 0x000ea2000c1e9900 */
[----:B------:R-:W-:-:S04]  /*0270*/  IADD3 R12, P1, PT, R12, UR12, RZ ;  /* 0x0000000c0c0c7c10 */ /* 0x000fc8000ff3e0ff */
[----:B------:R-:W-:Y:S01]  /*0280*/  IADD3.X R13, PT, PT, R13, UR13, RZ, P1, !PT ;  /* 0x0000000d0d0d7c10 */ /* 0x000fe20008ffe4ff */
[----:B0-----:R-:W-:-:S04]  /*0290*/  FMUL R15, R8, UR8 ;  /* 0x00000008080f7c20 */ /* 0x001fc80008400000 */
[----:B--2---:R-:W-:-:S05]  /*02a0*/  FFMA R15, R15, R10, R6 ;  /* 0x0000000a0f0f7223 */ /* 0x004fca0000000006 */
[----:B------:R0:W-:Y:S02]  /*02b0*/  STG.E desc[UR4][R12.64], R15 ;  /* 0x0000000f0c007986 */ /* 0x0001e4000c101904 */
.L_x_68:
[----:B------:R-:W-:Y:S05]  /*02c0*/  BSYNC.RECONVERGENT B0 ;  /* 0x0000000000007941 */ /* 0x000fea0003800200 */
.L_x_67:
[----:B------:R-:W-:Y:S04]  /*02d0*/  BSSY.RECONVERGENT B0, `(.L_x_69) ;  /* 0x0000015000007945 */ /* 0x000fe80003800200 */
[----:B------:R-:W-:Y:S05]  /*02e0*/  @P2 BRA `(.L_x_70) ;  /* 0x00000000004c2947 */ /* 0x000fea0003800000 */
[----:B------:R-:W1:Y:S01]  /*02f0*/  LDCU.128 UR8, c[0x0][0x390] ;  /* 0x00007200ff0877ac */ /* 0x000e620008000c00 */
[C---:B0-----:R-:W-:Y:S01]  /*0300*/  IMAD.SHL.U32 R12, R4.reuse, 0x4, RZ ;  /* 0x00000004040c7824 */ /* 0x041fe200078e00ff */
[----:B------:R-:W-:Y:S01]  /*0310*/  SHF.L.U64.HI R4, R4, 0x2, R17 ;  /* 0x0000000204047819 */ /* 0x000fe20000010211 */
[----:B------:R-:W0:Y:S03]  /*0320*/  LDCU.128 UR12, c[0x0][0x380] ;  /* 0x00007000ff0c77ac */ /* 0x000e260008000c00 */
[C---:B-1----:R-:W-:Y:S01]  /*0330*/  IADD3 R8, P2, PT, R12.reuse, UR8, RZ ;  /* 0x000000080c087c10 */ /* 0x042fe2000ff5e0ff */
[----:B------:R-:W1:Y:S01]  /*0340*/  LDCU UR8, c[0x0][0x3a0] ;  /* 0x00007400ff0877ac */ /* 0x000e620008000800 */
[C---:B------:R-:W-:Y:S02]  /*0350*/  IADD3 R10, P4, PT, R12.reuse, UR10, RZ ;  /* 0x0000000a0c0a7c10 */ /* 0x040fe4000ff9e0ff */
[----:B0-----:R-:W-:-:S02]  /*0360*/  IADD3 R6, P1, PT, R12, UR14, RZ ;  /* 0x0000000e0c067c10 */ /* 0x001fc4000ff3e0ff */
[C---:B------:R-:W-:Y:S02]  /*0370*/  IADD3.X R9, PT, PT, R4.reuse, UR9, RZ, P2, !PT ;  /* 0x0000000904097c10 */ /* 0x040fe400097fe4ff */
[C---:B------:R-:W-:Y:S02]  /*0380*/  IADD3.X R7, PT, PT, R4.reuse, UR15, RZ, P1, !PT ;  /* 0x0000000f04077c10 */ /* 0x040fe40008ffe4ff */
[----:B------:R-:W-:Y:S01]  /*0390*/  IADD3.X R11, PT, PT, R4, UR11, RZ, P4, !PT ;  /* 0x0000000b040b7c10 */ /* 0x000fe2000a7fe4ff */
[----:B------:R-:W1:Y:S04]  /*03a0*/  LDG.E.CONSTANT R8, desc[UR4][R8.64] ;  /* 0x0000000408087981 */ /* 0x000e68000c1e9900 */
[----:B------:R-:W2:Y:S04]  /*03b0*/  LDG.E.CONSTANT R6, desc[UR4][R6.64] ;  /* 0x0000000406067981 */ /* 0x000ea8000c1e9900 */
[----:B------:R-:W2:Y:S01]  /*03c0*/  LDG.E.CONSTANT R10, desc[UR4][R10.64] ;  /* 0x000000040a0a7981 */ /* 0x000ea2000c1e9900 */
[----:B------:R-:W-:-:S04]  /*03d0*/  IADD3 R12, P1, PT, R12, UR12, RZ ;  /* 0x0000000c0c0c7c10 */ /* 0x000fc8000ff3e0ff */
[----:B------:R-:W-:Y:S01]  /*03e0*/  IADD3.X R13, PT, PT, R4, UR13, RZ, P1, !PT ;  /* 0x0000000d040d7c10 */ /* 0x000fe20008ffe4ff */
[----:B-1----:R-:W-:-:S04]  /*03f0*/  FMUL R15, R8, UR8 ;  /* 0x00000008080f7c20 */ /* 0x002fc80008400000 */
[----:B--2---:R-:W-:-:S05]  /*0400*/  FFMA R15, R15, R10, R6 ;  /* 0x0000000a0f0f7223 */ /* 0x004fca0000000006 */
[----:B------:R1:W-:Y:S02]  /*0410*/  STG.E desc[UR4][R12.64], R15 ;  /* 0x0000000f0c007986 */ /* 0x0003e4000c101904 */
.L_x_70:
[----:B------:R-:W-:Y:S05]  /*0420*/  BSYNC.RECONVERGENT B0 ;  /* 0x0000000000007941 */ /* 0x000fea0003800200 */
.L_x_69:
[----:B------:R-:W-:Y:S04]  /*0430*/  BSSY.RECONVERGENT B0, `(.L_x_71) ;  /* 0x0000015000007945 */ /* 0x000fe80003800200 */
[----:B------:R-:W-:Y:S05]  /*0440*/  @P3 BRA `(.L_x_72) ;  /* 0x00000000004c3947 */ /* 0x000fea0003800000 */
[----:B------:R-:W2:Y:S01]  /*0450*/  LDCU.128 UR8, c[0x0][0x390] ;  /* 0x00007200ff0877ac */ /* 0x000ea20008000c00 */
[C---:B------:R-:W-:Y:S01]  /*0460*/  IMAD.SHL.U32 R10, R2.reuse, 0x4, RZ ;  /* 0x00000004020a7824 */ /* 0x040fe200078e00ff */
[----:B------:R-:W-:Y:S01]  /*0470*/  SHF.L.U64.HI R2, R2, 0x2, R5 ;  /* 0x0000000202027819 */ /* 0x000fe20000010205 */
[----:B------:R-:W3:Y:S03]  /*0480*/  LDCU.128 UR12, c[0x0][0x380] ;  /* 0x00007000ff0c77ac */ /* 0x000ee60008000c00 */
[C---:B--2---:R-:W-:Y:S01]  /*0490*/  IADD3 R6, P2, PT, R10.reuse, UR8, RZ ;  /* 0x000000080a067c10 */ /* 0x044fe2000ff5e0ff */
[----:B------:R-:W0:Y:S01]  /*04a0*/  LDCU UR8, c[0x0][0x3a0] ;  /* 0x00007400ff0877ac */ /* 0x000e220008000800 */
[C---:B------:R-:W-:Y:S02]  /*04b0*/  IADD3 R8, P3, PT, R10.reuse, UR10, RZ ;  /* 0x0000000a0a087c10 */ /* 0x040fe4000ff7e0ff */
[----:B---3--:R-:W-:-:S02]  /*04c0*/  IADD3 R4, P1, PT, R10, UR14, RZ ;  /* 0x0000000e0a047c10 */ /* 0x008fc4000ff3e0ff */
        /* <DEDUP_REMOVED lines=8> */
[----:B01----:R-:W-:-:S04]  /*0550*/  FMUL R13, R6, UR8 ;  /* 0x00000008060d7c20 */ /* 0x003fc80008400000 */
[----:B--2---:R-:W-:-:S05]  /*0560*/  FFMA R13, R13, R8, R4 ;  /* 0x000000080d0d7223 */ /* 0x004fca0000000004 */
[----:B------:R2:W-:Y:S02]  /*0570*/  STG.E desc[UR4][R10.64], R13 ;  /* 0x0000000d0a007986 */ /* 0x0005e4000c101904 */
.L_x_72:
[----:B------:R-:W-:Y:S05]  /*0580*/  BSYNC.RECONVERGENT B0 ;  /* 0x0000000000007941 */ /* 0x000fea0003800200 */
.L_x_71:
[----:B------:R-:W-:Y:S05]  /*0590*/  @P0 EXIT ;  /* 0x000000000000094d */ /* 0x000fea0003800000 */
[----:B------:R-:W3:Y:S01]  /*05a0*/  LDCU.128 UR8, c[0x0][0x390] ;  /* 0x00007200ff0877ac */ /* 0x000ee20008000c00 */
[C---:B------:R-:W-:Y:S01]  /*05b0*/  IMAD.SHL.U32 R8, R0.reuse, 0x4, RZ ;  /* 0x0000000400087824 */ /* 0x040fe200078e00ff */
[----:B------:R-:W-:Y:S01]  /*05c0*/  SHF.L.U64.HI R0, R0, 0x2, R3 ;  /* 0x0000000200007819 */ /* 0x000fe20000010203 */
[----:B------:R-:W4:Y:S01]  /*05d0*/  LDCU.128 UR12, c[0x0][0x380] ;  /* 0x00007000ff0c77ac */ /* 0x000f220008000c00 */
[----:B------:R-:W2:Y:S02]  /*05e0*/  LDCU UR6, c[0x0][0x3a0] ;  /* 0x00007400ff0677ac */ /* 0x000ea40008000800 */
[C---:B---3--:R-:W-:Y:S02]  /*05f0*/  IADD3 R4, P1, PT, R8.reuse, UR8, RZ ;  /* 0x0000000808047c10 */ /* 0x048fe4000ff3e0ff */
[C---:B------:R-:W-:Y:S02]  /*0600*/  IADD3 R6, P2, PT, R8.reuse, UR10, RZ ;  /* 0x0000000a08067c10 */ /* 0x040fe4000ff5e0ff */
[----:B----4-:R-:W-:-:S02]  /*0610*/  IADD3 R2, P0, PT, R8, UR14, RZ ;  /* 0x0000000e08027c10 */ /* 0x010fc4000ff1e0ff */
[C---:B------:R-:W-:Y:S02]  /*0620*/  IADD3.X R5, PT, PT, R0.reuse, UR9, RZ, P1, !PT ;  /* 0x0000000900057c10 */ /* 0x040fe40008ffe4ff */
[C---:B------:R-:W-:Y:S02]  /*0630*/  IADD3.X R3, PT, PT, R0.reuse, UR15, RZ, P0, !PT ;  /* 0x0000000f00037c10 */ /* 0x040fe400087fe4ff */
[----:B------:R-:W-:Y:S01]  /*0640*/  IADD3.X R7, PT, PT, R0, UR11, RZ, P2, !PT ;  /* 0x0000000b00077c10 */ /* 0x000fe200097fe4ff */
[----:B------:R-:W2:Y:S04]  /*0650*/  LDG.E.CONSTANT R4, desc[UR4][R4.64] ;  /* 0x0000000404047981 */ /* 0x000ea8000c1e9900 */
[----:B------:R-:W3:Y:S04]  /*0660*/  LDG.E.CONSTANT R2, desc[UR4][R2.64] ;  /* 0x0000000402027981 */ /* 0x000ee8000c1e9900 */
[----:B------:R-:W3:Y:S01]  /*0670*/  LDG.E.CONSTANT R6, desc[UR4][R6.64] ;  /* 0x0000000406067981 */ /* 0x000ee2000c1e9900 */
[----:B------:R-:W-:-:S04]  /*0680*/  IADD3 R8, P0, PT, R8, UR12, RZ ;  /* 0x0000000c08087c10 */ /* 0x000fc8000ff1e0ff */
[----:B------:R-:W-:Y:S01]  /*0690*/  IADD3.X R9, PT, PT, R0, UR13, RZ, P0, !PT ;  /* 0x0000000d00097c10 */ /* 0x000fe200087fe4ff */
[----:B--2---:R-:W-:-:S04]  /*06a0*/  FMUL R11, R4, UR6 ;  /* 0x00000006040b7c20 */ /* 0x004fc80008400000 */
[----:B---3--:R-:W-:-:S05]  /*06b0*/  FFMA R11, R11, R6, R2 ;  /* 0x000000060b0b7223 */ /* 0x008fca0000000002 */
[----:B------:R-:W-:Y:S01]  /*06c0*/  STG.E desc[UR4][R8.64], R11 ;  /* 0x0000000b08007986 */ /* 0x000fe2000c101904 */
[----:B------:R-:W-:Y:S05]  /*06d0*/  EXIT ;  /* 0x000000000000794d */ /* 0x000fea0003800000 */
.L_x_73:
        /* <DEDUP_REMOVED lines=10> */
.L_x_142:


//--------------------- .text.lerp_scalar_t_float_kernel --------------------------
	.section	.text.lerp_scalar_t_float_kernel,"ax",@progbits
	.align	128
        .global         lerp_scalar_t_float_kernel
        .type           lerp_scalar_t_float_kernel,@function
        .size           lerp_scalar_t_float_kernel,(.L_x_143 - lerp_scalar_t_float_kernel)
        .other          lerp_scalar_t_float_kernel,@"STO_CUDA_ENTRY STV_DEFAULT"
lerp_scalar_t_float_kernel:
.text.lerp_scalar_t_float_kernel:
[----:B------:R-:W-:Y:S01]  /*0000*/  LDC R1, c[0x0][0x37c] ;  /* 0x0000df00ff017b82 */ /* 0x000fe20000000800 */
[----:B------:R-:W0:Y:S07]  /*0010*/  S2R R2, SR_TID.X ;  /* 0x0000000000027919 */ /* 0x000e2e0000002100 */
[----:B------:R-:W1:Y:S01]  /*0020*/  LDC R0, c[0x0][0x360] ;  /* 0x0000d800ff007b82 */ /* 0x000e620000000800 */
[----:B------:R-:W2:Y:S01]  /*0030*/  LDCU.64 UR6, c[0x0][0x3a0] ;  /* 0x00007400ff0677ac */ /* 0x000ea20008000a00 */
[----:B------:R-:W-:-:S06]  /*0040*/  IMAD.MOV.U32 R3, RZ, RZ, RZ ;  /* 0x000000ffff037224 */ /* 0x000fcc00078e00ff */
[----:B------:R-:W0:Y:S08]  /*0050*/  S2UR UR4, SR_CTAID.X ;  /* 0x00000000000479c3 */ /* 0x000e300000002500 */
[----:B------:R-:W3:Y:S01]  /*0060*/  LDC.64 R20, c[0x0][0x388] ;  /* 0x0000e200ff147b82 */ /* 0x000ee20000000a00 */
[----:B-1----:R-:W-:-:S07]  /*0070*/  IMAD.SHL.U32 R5, R0, 0x4, RZ ;  /* 0x0000000400057824 */ /* 0x002fce00078e00ff */
[----:B------:R-:W1:Y:S01]  /*0080*/  LDC.64 R8, c[0x0][0x388] ;  /* 0x0000e200ff087b82 */ /* 0x000e620000000a00 */
[----:B0-----:R-:W-:Y:S01]  /*0090*/  IMAD.WIDE.U32 R2, R5, UR4, R2 ;  /* 0x0000000405027c25 */ /* 0x001fe2000f8e0002 */
[----:B------:R-:W0:Y:S06]  /*00a0*/  LDCU.64 UR4, c[0x0][0x358] ;  /* 0x00006b00ff0477ac */ /* 0x000e2c0008000a00 */
[----:B------:R-:W4:Y:S01]  /*00b0*/  LDC.64 R22, c[0x0][0x380] ;  /* 0x0000e000ff167b82 */ /* 0x000f220000000a00 */
[C---:B------:R-:W-:Y:S02]  /*00c0*/  IADD3 R19, P2, PT, R2.reuse, R0, RZ ;  /* 0x0000000002137210 */ /* 0x040fe40007f5e0ff */
[----:B--2---:R-:W-:-:S02]  /*00d0*/  ISETP.GE.U32.AND P0, PT, R2, UR6, PT ;  /* 0x0000000602007c0c */ /* 0x004fc4000bf06070 */
[----:B------:R-:W-:Y:S01]  /*00e0*/  ISETP.GE.U32.AND P1, PT, R19, UR6, PT ;  /* 0x0000000613007c0c */ /* 0x000fe2000bf26070 */
[----:B------:R-:W-:Y:S01]  /*00f0*/  IMAD.X R14, RZ, RZ, R3, P2 ;  /* 0x000000ffff0e7224 */ /* 0x000fe200010e0603 */
[----:B------:R-:W-:Y:S02]  /*0100*/  ISETP.GE.U32.AND.EX P0, PT, R3, UR7, PT, P0 ;  /* 0x0000000703007c0c */ /* 0x000fe4000bf06100 */
[----:B------:R-:W-:Y:S02]  /*0110*/  IADD3 R17, P3, PT, R0, R19, RZ ;  /* 0x0000001300117210 */ /* 0x000fe40007f7e0ff */
[----:B------:R-:W-:Y:S02]  /*0120*/  ISETP.GE.U32.AND.EX P1, PT, R14, UR7, PT, P1 ;  /* 0x000000070e007c0c */ /* 0x000fe4000bf26110 */
[----:B------:R-:W-:Y:S01]  /*0130*/  ISETP.GE.U32.AND P2, PT, R17, UR6, PT ;  /* 0x0000000611007c0c */ /* 0x000fe2000bf46070 */
[----:B------:R-:W-:-:S05]  /*0140*/  IMAD.X R12, RZ, RZ, R14, P3 ;  /* 0x000000ffff0c7224 */ /* 0x000fca00018e060e */
[----:B------:R-:W-:Y:S01]  /*0150*/  ISETP.GE.U32.AND.EX P2, PT, R12, UR7, PT, P2 ;  /* 0x000000070c007c0c */ /* 0x000fe2000bf46120 */
[----:B------:R-:W2:Y:S01]  /*0160*/  @!P0 LDC.64 R10, c[0x0][0x390] ;  /* 0x0000e400ff0a8b82 */ /* 0x000ea20000000a00 */
[C---:B------:R-:W-:Y:S01]  /*0170*/  @!P0 IMAD.SHL.U32 R13, R2.reuse, 0x4, RZ ;  /* 0x00000004020d8824 */ /* 0x040fe200078e00ff */
[----:B------:R-:W-:Y:S02]  /*0180*/  @!P0 SHF.L.U64.HI R16, R2, 0x2, R3 ;  /* 0x0000000202108819 */ /* 0x000fe40000010203 */
[C---:B------:R-:W-:Y:S01]  /*0190*/  @!P1 IMAD.SHL.U32 R15, R19.reuse, 0x4, RZ ;  /* 0x00000004130f9824 */ /* 0x040fe200078e00ff */
[----:B------:R-:W-:Y:S02]  /*01a0*/  @!P1 SHF.L.U64.HI R14, R19, 0x2, R14 ;  /* 0x00000002130e9819 */ /* 0x000fe4000001020e */
[----:B---3--:R-:W-:Y:S01]  /*01b0*/  @!P0 IADD3 R20, P3, PT, R13, R20, RZ ;  /* 0x000000140d148210 */ /* 0x008fe20007f7e0ff */
[----:B------:R-:W3:Y:S04]  /*01c0*/  @!P1 LDC.64 R6, c[0x0][0x390] ;  /* 0x0000e400ff069b82 */ /* 0x000ee80000000a00 */
[----:B------:R-:W-:-:S04]  /*01d0*/  @!P0 IMAD.X R21, R16, 0x1, R21, P3 ;  /* 0x0000000110158824 */ /* 0x000fc800018e0615 */
[----:B------:R-:W5:Y:S08]  /*01e0*/  @!P2 LDC.64 R4, c[0x0][0x390] ;  /* 0x0000e400ff04ab82 */ /* 0x000f700000000a00 */
[----:B------:R-:W4:Y:S01]  /*01f0*/  LDC.64 R2, c[0x0][0x388] ;  /* 0x0000e200ff027b82 */ /* 0x000f220000000a00 */
[----:B--2---:R-:W-:Y:S01]  /*0200*/  @!P0 IADD3 R10, P3, PT, R13, R10, RZ ;  /* 0x0000000a0d0a8210 */ /* 0x004fe20007f7e0ff */
[C---:B------:R-:W-:Y:S01]  /*0210*/  @!P2 IMAD.SHL.U32 R19, R17.reuse, 0x4, RZ ;  /* 0x000000041113a824 */ /* 0x040fe200078e00ff */
[----:B------:R-:W-:Y:S01]  /*0220*/  @!P2 SHF.L.U64.HI R24, R17, 0x2, R12 ;  /* 0x000000021118a819 */ /* 0x000fe2000001020c */
[----:B0-----:R0:W2:Y:S02]  /*0230*/  @!P0 LDG.E.CONSTANT R18, desc[UR4][R20.64] ;  /* 0x0000000414128981 */ /* 0x0010a4000c1e9900 */
[----:B------:R-:W-:Y:S01]  /*0240*/  @!P0 IMAD.X R11, R16, 0x1, R11, P3 ;  /* 0x00000001100b8824 */ /* 0x000fe200018e060b */
[C---:B-1----:R-:W-:Y:S01]  /*0250*/  @!P1 IADD3 R8, P3, PT, R15.reuse, R8, RZ ;  /* 0x000000080f089210 */ /* 0x042fe20007f7e0ff */
[----:B------:R-:W1:Y:S01]  /*0260*/  @!P0 LDC R26, c[0x0][0x398] ;  /* 0x0000e600ff1a8b82 */ /* 0x000e620000000800 */
[----:B---3--:R-:W-:-:S03]  /*0270*/  @!P1 IADD3 R6, P4, PT, R15, R6, RZ ;  /* 0x000000060f069210 */ /* 0x008fc60007f9e0ff */
[C---:B------:R-:W-:Y:S01]  /*0280*/  @!P1 IMAD.X R9, R14.reuse, 0x1, R9, P3 ;  /* 0x000000010e099824 */ /* 0x040fe200018e0609 */
[----:B------:R-:W2:Y:S01]  /*0290*/  @!P0 LDG.E.CONSTANT R11, desc[UR4][R10.64] ;  /* 0x000000040a0b8981 */ /* 0x000ea2000c1e9900 */
[----:B------:R-:W-:Y:S01]  /*02a0*/  @!P1 IMAD.X R7, R14, 0x1, R7, P4 ;  /* 0x000000010e079824 */ /* 0x000fe200020e0607 */
[C---:B-----5:R-:W-:Y:S02]  /*02b0*/  @!P2 IADD3 R4, P4, PT, R19.reuse, R4, RZ ;  /* 0x000000041304a210 */ /* 0x060fe40007f9e0ff */
[----:B------:R3:W5:Y:S01]  /*02c0*/  @!P1 LDG.E.CONSTANT R25, desc[UR4][R8.64] ;  /* 0x0000000408199981 */ /* 0x000762000c1e9900 */
[----:B0-----:R-:W0:Y:S01]  /*02d0*/  LDC.64 R20, c[0x0][0x380] ;  /* 0x0000e000ff147b82 */ /* 0x001e220000000a00 */
[----:B----4-:R-:W-:Y:S01]  /*02e0*/  @!P2 IADD3 R2, P3, PT, R19, R2, RZ ;  /* 0x000000021302a210 */ /* 0x010fe20007f7e0ff */
[C---:B------:R-:W-:Y:S01]  /*02f0*/  @!P2 IMAD.X R5, R24.reuse, 0x1, R5, P4 ;  /* 0x000000011805a824 */ /* 0x040fe200020e0605 */
[----:B------:R-:W5:Y:S05]  /*0300*/  @!P1 LDG.E.CONSTANT R6, desc[UR4][R6.64] ;  /* 0x0000000406069981 */ /* 0x000f6a000c1e9900 */
[----:B---3--:R-:W3:Y:S01]  /*0310*/  LDC.64 R8, c[0x0][0x380] ;  /* 0x0000e000ff087b82 */ /* 0x008ee20000000a00 */
[----:B------:R-:W-:Y:S01]  /*0320*/  @!P2 IMAD.X R3, R24, 0x1, R3, P3 ;  /* 0x000000011803a824 */ /* 0x000fe200018e0603 */
[----:B------:R-:W4:Y:S04]  /*0330*/  @!P2 LDG.E.CONSTANT R5, desc[UR4][R4.64] ;  /* 0x000000040405a981 */ /* 0x000f28000c1e9900 */
[----:B------:R0:W4:Y:S02]  /*0340*/  @!P2 LDG.E.CONSTANT R2, desc[UR4][R2.64] ;  /* 0x000000040202a981 */ /* 0x000124000c1e9900 */
[----:B------:R-:W5:Y:S01]  /*0350*/  @!P1 LDC R10, c[0x0][0x398] ;  /* 0x0000e600ff0a9b82 */ /* 0x000f620000000800 */
[----:B------:R-:W-:-:S07]  /*0360*/  IADD3 R0, P4, PT, R0, R17, RZ ;  /* 0x0000001100007210 */ /* 0x000fce0007f9e0ff */
[----:B------:R-:W4:Y:S01]  /*0370*/  @!P2 LDC R27, c[0x0][0x398] ;  /* 0x0000e600ff1bab82 */ /* 0x000f220000000800 */
[----:B0-----:R-:W-:Y:S01]  /*0380*/  @!P0 IADD3 R20, P3, PT, R13, R20, RZ ;  /* 0x000000140d148210 */ /* 0x001fe20007f7e0ff */
[----:B------:R-:W-:-:S04]  /*0390*/  IMAD.X R3, RZ, RZ, R12, P4 ;  /* 0x000000ffff037224 */ /* 0x000fc800020e060c */
[----:B------:R-:W-:Y:S01]  /*03a0*/  @!P0 IMAD.X R21, R16, 0x1, R21, P3 ;  /* 0x0000000110158824 */ /* 0x000fe200018e0615 */
[----:B------:R-:W-:Y:S02]  /*03b0*/  ISETP.GE.U32.AND P3, PT, R0, UR6, PT ;  /* 0x0000000600007c0c */ /* 0x000fe4000bf66070 */
[----:B---3--:R-:W-:Y:S02]  /*03c0*/  @!P1 IADD3 R8, P5, PT, R15, R8, RZ ;  /* 0x000000080f089210 */ /* 0x008fe40007fbe0ff */
[----:B------:R-:W-:Y:S02]  /*03d0*/  ISETP.GE.U32.AND.EX P3, PT, R3, UR7, PT, P3 ;  /* 0x0000000703007c0c */ /* 0x000fe4000bf66130 */
[----:B------:R-:W-:Y:S01]  /*03e0*/  @!P2 IADD3 R22, P4, PT, R19, R22, RZ ;  /* 0x000000161316a210 */ /* 0x000fe20007f9e0ff */
[----:B------:R-:W-:-:S04]  /*03f0*/  @!P1 IMAD.X R9, R14, 0x1, R9, P5 ;  /* 0x000000010e099824 */ /* 0x000fc800028e0609 */
[----:B------:R-:W-:Y:S02]  /*0400*/  @!P2 IMAD.X R23, R24, 0x1, R23, P4 ;  /* 0x000000011817a824 */ /* 0x000fe400020e0617 */
[----:B--2---:R-:W-:-:S04]  /*0410*/  @!P0 FADD R11, -R18, R11 ;  /* 0x0000000b120b8221 */ /* 0x004fc80000000100 */
[----:B-1----:R-:W-:Y:S01]  /*0420*/  @!P0 FFMA R11, R11, R26, R18 ;  /* 0x0000001a0b0b8223 */ /* 0x002fe20000000012 */
[----:B-----5:R-:W-:-:S04]  /*0430*/  @!P1 FADD R6, -R25, R6 ;  /* 0x0000000619069221 */ /* 0x020fc80000000100 */
[----:B------:R-:W-:Y:S01]  /*0440*/  @!P1 FFMA R25, R6, R10, R25 ;  /* 0x0000000a06199223 */ /* 0x000fe20000000019 */
[----:B----4-:R-:W-:Y:S01]  /*0450*/  @!P2 FADD R5, -R2, R5 ;  /* 0x000000050205a221 */ /* 0x010fe20000000100 */
[----:B------:R0:W-:Y:S03]  /*0460*/  @!P0 STG.E desc[UR4][R20.64], R11 ;  /* 0x0000000b14008986 */ /* 0x0001e6000c101904 */
[----:B------:R-:W-:Y:S01]  /*0470*/  @!P2 FFMA R5, R5, R27, R2 ;  /* 0x0000001b0505a223 */ /* 0x000fe20000000002 */
[----:B------:R0:W-:Y:S04]  /*0480*/  @!P1 STG.E desc[UR4][R8.64], R25 ;  /* 0x0000001908009986 */ /* 0x0001e8000c101904 */
[----:B------:R0:W-:Y:S01]  /*0490*/  @!P2 STG.E desc[UR4][R22.64], R5 ;  /* 0x000000051600a986 */ /* 0x0001e2000c101904 */
[----:B------:R-:W-:Y:S05]  /*04a0*/  @P3 EXIT ;  /* 0x000000000000394d */ /* 0x000fea0003800000 */
[----:B------:R-:W1:Y:S01]  /*04b0*/  LDCU.64 UR6, c[0x0][0x390] ;  /* 0x00007200ff0677ac */ /* 0x000e620008000a00 */
[C---:B------:R-:W-:Y:S01]  /*04c0*/  IMAD.SHL.U32 R6, R0.reuse, 0x4, RZ ;  /* 0x0000000400067824 */ /* 0x040fe200078e00ff */
[----:B------:R-:W-:Y:S01]  /*04d0*/  SHF.L.U64.HI R0, R0, 0x2, R3 ;  /* 0x0000000200007819 */ /* 0x000fe20000010203 */
[----:B------:R-:W2:Y:S03]  /*04e0*/  LDCU.128 UR8, c[0x0][0x380] ;  /* 0x00007000ff0877ac */ /* 0x000ea60008000c00 */
[C---:B-1----:R-:W-:Y:S01]  /*04f0*/  IADD3 R4, P1, PT, R6.reuse, UR6, RZ ;  /* 0x0000000606047c10 */ /* 0x042fe2000ff3e0ff */
[----:B------:R-:W1:Y:S01]  /*0500*/  LDCU UR6, c[0x0][0x398] ;  /* 0x00007300ff0677ac */ /* 0x000e620008000800 */
[----:B--2---:R-:W-:Y:S02]  /*0510*/  IADD3 R2, P0, PT, R6, UR10, RZ ;  /* 0x0000000a06027c10 */ /* 0x004fe4000ff1e0ff */
[----:B0-----:R-:W-:-:S02]  /*0520*/  IADD3.X R5, PT, PT, R0, UR7, RZ, P1, !PT ;  /* 0x0000000700057c10 */ /* 0x001fc40008ffe4ff */
[----:B------:R-:W-:-:S04]  /*0530*/  IADD3.X R3, PT, PT, R0, UR11, RZ, P0, !PT ;  /* 0x0000000b00037c10 */ /* 0x000fc800087fe4ff */
[----:B------:R-:W2:Y:S04]  /*0540*/  LDG.E.CONSTANT R5, desc[UR4][R4.64] ;  /* 0x0000000404057981 */ /* 0x000ea8000c1e9900 */
[----:B------:R-:W2:Y:S01]  /*0550*/  LDG.E.CONSTANT R2, desc[UR4][R2.64] ;  /* 0x0000000402027981 */ /* 0x000ea2000c1e9900 */
[----:B------:R-:W-:-:S04]  /*0560*/  IADD3 R6, P0, PT, R6, UR8, RZ ;  /* 0x0000000806067c10 */ /* 0x000fc8000ff1e0ff */
[----:B------:R-:W-:Y:S01]  /*0570*/  IADD3.X R7, PT, PT, R0, UR9, RZ, P0, !PT ;  /* 0x0000000900077c10 */ /* 0x000fe200087fe4ff */
[----:B--2---:R-:W-:-:S04]  /*0580*/  FADD R9, -R2, R5 ;  /* 0x0000000502097221 */ /* 0x004fc80000000100 */
[----:B-1----:R-:W-:-:S05]  /*0590*/  FFMA R9, R9, UR6, R2 ;  /* 0x0000000609097c23 */ /* 0x002fca0008000002 */
[----:B------:R-:W-:Y:S01]  /*05a0*/  STG.E desc[UR4][R6.64], R9 ;  /* 0x0000000906007986 */ /* 0x000fe2000c101904 */
[----:B------:R-:W-:Y:S05]  /*05b0*/  EXIT ;  /* 0x000000000000794d */ /* 0x000fea0003800000 */
.L_x_74:
        /* <DEDUP_REMOVED lines=12> */
.L_x_143:


//--------------------- .text.lerp_float_kernel   --------------------------
	.section	.text.lerp_float_kernel,"ax",@progbits
	.align	128
        .global         lerp_float_kernel
        .type           lerp_float_kernel,@function
        .size           lerp_float_kernel,(.L_x_144 - lerp_float_kernel)
        .other          lerp_float_kernel,@"STO_CUDA_ENTRY STV_DEFAULT"
lerp_float_kernel:
.text.lerp_float_kernel:
        /* <DEDUP_REMOVED lines=29> */
[C---:B0-----:R-:W-:Y:S02]  /*01d0*/  IADD3 R8, P4, PT, R12.reuse, UR8, RZ ;  /* 0x000000080c087c10 */ /* 0x041fe4000ff9e0ff */
[C---:B------:R-:W-:Y:S02]  /*01e0*/  IADD3 R10, P5, PT, R12.reuse, UR10, RZ ;  /* 0x0000000a0c0a7c10 */ /* 0x040fe4000ffbe0ff */
[----:B-1----:R-:W-:-:S02]  /*01f0*/  IADD3 R6, P1, PT, R12, UR14, RZ ;  /* 0x0000000e0c067c10 */ /* 0x002fc4000ff3e0ff */
[C---:B------:R-:W-:Y:S02]  /*0200*/  IADD3.X R9, PT, PT, R13.reuse, UR9, RZ, P4, !PT ;  /* 0x000000090d097c10 */ /* 0x040fe4000a7fe4ff */
[C---:B------:R-:W-:Y:S02]  /*0210*/  IADD3.X R7, PT, PT, R13.reuse, UR15, RZ, P1, !PT ;  /* 0x0000000f0d077c10 */ /* 0x040fe40008ffe4ff */
[----:B------:R-:W-:Y:S02]  /*0220*/  IADD3.X R11, PT, PT, R13, UR11, RZ, P5, !PT ;  /* 0x0000000b0d0b7c10 */ /* 0x000fe4000affe4ff */
[----:B------:R-:W2:Y:S04]  /*0230*/  LDG.E.CONSTANT R9, desc[UR4][R8.64] ;  /* 0x0000000408097981 */ /* 0x000ea8000c1e9900 */
[----:B------:R-:W2:Y:S04]  /*0240*/  LDG.E.CONSTANT R6, desc[UR4][R6.64] ;  /* 0x0000000406067981 */ /* 0x000ea8000c1e9900 */
[----:B------:R-:W3:Y:S01]  /*0250*/  LDG.E.CONSTANT R11, desc[UR4][R10.64] ;  /* 0x000000040a0b7981 */ /* 0x000ee2000c1e9900 */
[----:B------:R-:W-:-:S04]  /*0260*/  IADD3 R12, P1, PT, R12, UR12, RZ ;  /* 0x0000000c0c0c7c10 */ /* 0x000fc8000ff3e0ff */
[----:B------:R-:W-:Y:S01]  /*0270*/  IADD3.X R13, PT, PT, R13, UR13, RZ, P1, !PT ;  /* 0x0000000d0d0d7c10 */ /* 0x000fe20008ffe4ff */
[----:B--2---:R-:W-:-:S04]  /*0280*/  FADD R4, -R6, R9 ;  /* 0x0000000906047221 */ /* 0x004fc80000000100 */
[----:B---3--:R-:W-:-:S05]  /*0290*/  FFMA R15, R11, R4, R6 ;  /* 0x000000040b0f7223 */ /* 0x008fca0000000006 */
[----:B------:R0:W-:Y:S02]  /*02a0*/  STG.E desc[UR4][R12.64], R15 ;  /* 0x0000000f0c007986 */ /* 0x0001e4000c101904 */
.L_x_76:
[----:B------:R-:W-:Y:S05]  /*02b0*/  BSYNC.RECONVERGENT B0 ;  /* 0x0000000000007941 */ /* 0x000fea0003800200 */
.L_x_75:
[----:B------:R-:W-:Y:S04]  /*02c0*/  BSSY.RECONVERGENT B0, `(.L_x_77) ;  /* 0x0000014000007945 */ /* 0x000fe80003800200 */
[----:B------:R-:W-:Y:S05]  /*02d0*/  @P2 BRA `(.L_x_78) ;  /* 0x0000000000482947 */ /* 0x000fea0003800000 */
[----:B------:R-:W1:Y:S01]  /*02e0*/  LDCU.128 UR8, c[0x0][0x390] ;  /* 0x00007200ff0877ac */ /* 0x000e620008000c00 */
[C---:B0-----:R-:W-:Y:S01]  /*02f0*/  IMAD.SHL.U32 R12, R14.reuse, 0x4, RZ ;  /* 0x000000040e0c7824 */ /* 0x041fe200078e00ff */
[----:B------:R-:W-:Y:S01]  /*0300*/  SHF.L.U64.HI R13, R14, 0x2, R17 ;  /* 0x000000020e0d7819 */ /* 0x000fe20000010211 */
[----:B------:R-:W0:Y:S03]  /*0310*/  LDCU.128 UR12, c[0x0][0x380] ;  /* 0x00007000ff0c77ac */ /* 0x000e260008000c00 */
[C---:B-1----:R-:W-:Y:S02]  /*0320*/  IADD3 R8, P2, PT, R12.reuse, UR8, RZ ;  /* 0x000000080c087c10 */ /* 0x042fe4000ff5e0ff */
[C---:B------:R-:W-:Y:S02]  /*0330*/  IADD3 R10, P4, PT, R12.reuse, UR10, RZ ;  /* 0x0000000a0c0a7c10 */ /* 0x040fe4000ff9e0ff */
[----:B0-----:R-:W-:-:S02]  /*0340*/  IADD3 R6, P1, PT, R12, UR14, RZ ;  /* 0x0000000e0c067c10 */ /* 0x001fc4000ff3e0ff */
        /* <DEDUP_REMOVED lines=11> */
.L_x_78:
[----:B------:R-:W-:Y:S05]  /*0400*/  BSYNC.RECONVERGENT B0 ;  /* 0x0000000000007941 */ /* 0x000fea0003800200 */
.L_x_77:
[----:B------:R-:W-:Y:S04]  /*0410*/  BSSY.RECONVERGENT B0, `(.L_x_79) ;  /* 0x0000014000007945 */ /* 0x000fe80003800200 */
[----:B------:R-:W-:Y:S05]  /*0420*/  @P3 BRA `(.L_x_80) ;  /* 0x0000000000483947 */ /* 0x000fea0003800000 */
[----:B------:R-:W2:Y:S01]  /*0430*/  LDCU.128 UR8, c[0x0][0x390] ;  /* 0x00007200ff0877ac */ /* 0x000ea20008000c00 */
[C---:B------:R-:W-:Y:S01]  /*0440*/  IMAD.SHL.U32 R10, R2.reuse, 0x4, RZ ;  /* 0x00000004020a7824 */ /* 0x040fe200078e00ff */
[----:B------:R-:W-:Y:S01]  /*0450*/  SHF.L.U64.HI R11, R2, 0x2, R5 ;  /* 0x00000002020b7819 */ /* 0x000fe20000010205 */
[----:B------:R-:W3:Y:S03]  /*0460*/  LDCU.128 UR12, c[0x0][0x380] ;  /* 0x00007000ff0c77ac */ /* 0x000ee60008000c00 */
[C---:B--2---:R-:W-:Y:S02]  /*0470*/  IADD3 R6, P2, PT, R10.reuse, UR8, RZ ;  /* 0x000000080a067c10 */ /* 0x044fe4000ff5e0ff */
[C---:B------:R-:W-:Y:S02]  /*0480*/  IADD3 R8, P3, PT, R10.reuse, UR10, RZ ;  /* 0x0000000a0a087c10 */ /* 0x040fe4000ff7e0ff */
[----:B---3--:R-:W-:-:S02]  /*0490*/  IADD3 R4, P1, PT, R10, UR14, RZ ;  /* 0x0000000e0a047c10 */ /* 0x008fc4000ff3e0ff */
[C---:B------:R-:W-:Y:S02]  /*04a0*/  IADD3.X R7, PT, PT, R11.reuse, UR9, RZ, P2, !PT ;  /* 0x000000090b077c10 */ /* 0x040fe400097fe4ff */
[C---:B------:R-:W-:Y:S02]  /*04b0*/  IADD3.X R5, PT, PT, R11.reuse, UR15, RZ, P1, !PT ;  /* 0x0000000f0b057c10 */ /* 0x040fe40008ffe4ff */
[----:B------:R-:W-:Y:S02]  /*04c0*/  IADD3.X R9, PT, PT, R11, UR11, RZ, P3, !PT ;  /* 0x0000000b0b097c10 */ /* 0x000fe40009ffe4ff */
[----:B------:R-:W2:Y:S04]  /*04d0*/  LDG.E.CONSTANT R7, desc[UR4][R6.64] ;  /* 0x0000000406077981 */ /* 0x000ea8000c1e9900 */
[----:B------:R-:W2:Y:S04]  /*04e0*/  LDG.E.CONSTANT R4, desc[UR4][R4.64] ;  /* 0x0000000404047981 */ /* 0x000ea8000c1e9900 */
[----:B------:R-:W0:Y:S01]  /*04f0*/  LDG.E.CONSTANT R9, desc[UR4][R8.64] ;  /* 0x0000000408097981 */ /* 0x000e22000c1e9900 */
[----:B------:R-:W-:-:S04]  /*0500*/  IADD3 R10, P1, PT, R10, UR12, RZ ;  /* 0x0000000c0a0a7c10 */ /* 0x000fc8000ff3e0ff */
[----:B------:R-:W-:Y:S01]  /*0510*/  IADD3.X R11, PT, PT, R11, UR13, RZ, P1, !PT ;  /* 0x0000000d0b0b7c10 */ /* 0x000fe20008ffe4ff */
[----:B--2---:R-:W-:-:S04]  /*0520*/  FADD R2, -R4, R7 ;  /* 0x0000000704027221 */ /* 0x004fc80000000100 */
[----:B01----:R-:W-:-:S05]  /*0530*/  FFMA R13, R9, R2, R4 ;  /* 0x00000002090d7223 */ /* 0x003fca0000000004 */
[----:B------:R2:W-:Y:S02]  /*0540*/  STG.E desc[UR4][R10.64], R13 ;  /* 0x0000000d0a007986 */ /* 0x0005e4000c101904 */
.L_x_80:
[----:B------:R-:W-:Y:S05]  /*0550*/  BSYNC.RECONVERGENT B0 ;  /* 0x0000000000007941 */ /* 0x000fea0003800200 */
.L_x_79:
[----:B------:R-:W-:Y:S05]  /*0560*/  @P0 EXIT ;  /* 0x000000000000094d */ /* 0x000fea0003800000 */
[----:B------:R-:W3:Y:S01]  /*0570*/  LDCU.128 UR8, c[0x0][0x390] ;  /* 0x00007200ff0877ac */ /* 0x000ee20008000c00 */
[C---:B------:R-:W-:Y:S01]  /*0580*/  IMAD.SHL.U32 R8, R0.reuse, 0x4, RZ ;  /* 0x0000000400087824 */ /* 0x040fe200078e00ff */
[----:B------:R-:W-:Y:S01]  /*0590*/  SHF.L.U64.HI R9, R0, 0x2, R3 ;  /* 0x0000000200097819 */ /* 0x000fe20000010203 */
[----:B------:R-:W4:Y:S03]  /*05a0*/  LDCU.128 UR12, c[0x0][0x380] ;  /* 0x00007000ff0c77ac */ /* 0x000f260008000c00 */
[C---:B---3--:R-:W-:Y:S02]  /*05b0*/  IADD3 R4, P1, PT, R8.reuse, UR8, RZ ;  /* 0x0000000808047c10 */ /* 0x048fe4000ff3e0ff */
[C---:B------:R-:W-:Y:S02]  /*05c0*/  IADD3 R6, P2, PT, R8.reuse, UR10, RZ ;  /* 0x0000000a08067c10 */ /* 0x040fe4000ff5e0ff */
[----:B----4-:R-:W-:-:S02]  /*05d0*/  IADD3 R2, P0, PT, R8, UR14, RZ ;  /* 0x0000000e08027c10 */ /* 0x010fc4000ff1e0ff */
[C---:B------:R-:W-:Y:S02]  /*05e0*/  IADD3.X R5, PT, PT, R9.reuse, UR9, RZ, P1, !PT ;  /* 0x0000000909057c10 */ /* 0x040fe40008ffe4ff */
[C---:B------:R-:W-:Y:S02]  /*05f0*/  IADD3.X R3, PT, PT, R9.reuse, UR15, RZ, P0, !PT ;  /* 0x0000000f09037c10 */ /* 0x040fe400087fe4ff */
[----:B------:R-:W-:Y:S02]  /*0600*/  IADD3.X R7, PT, PT, R9, UR11, RZ, P2, !PT ;  /* 0x0000000b09077c10 */ /* 0x000fe400097fe4ff */
[----:B------:R-:W3:Y:S04]  /*0610*/  LDG.E.CONSTANT R5, desc[UR4][R4.64] ;  /* 0x0000000404057981 */ /* 0x000ee8000c1e9900 */
[----:B------:R-:W3:Y:S04]  /*0620*/  LDG.E.CONSTANT R2, desc[UR4][R2.64] ;  /* 0x0000000402027981 */ /* 0x000ee8000c1e9900 */
[----:B------:R-:W2:Y:S01]  /*0630*/  LDG.E.CONSTANT R7, desc[UR4][R6.64] ;  /* 0x0000000406077981 */ /* 0x000ea2000c1e9900 */
[----:B------:R-:W-:-:S04]  /*0640*/  IADD3 R8, P0, PT, R8, UR12, RZ ;  /* 0x0000000c08087c10 */ /* 0x000fc8000ff1e0ff */
[----:B------:R-:W-:Y:S01]  /*0650*/  IADD3.X R9, PT, PT, R9, UR13, RZ, P0, !PT ;  /* 0x0000000d09097c10 */ /* 0x000fe200087fe4ff */
[----:B---3--:R-:W-:-:S04]  /*0660*/  FADD R0, -R2, R5 ;  /* 0x0000000502007221 */ /* 0x008fc80000000100 */
[----:B--2---:R-:W-:-:S05]  /*0670*/  FFMA R11, R7, R0, R2 ;  /* 0x00000000070b7223 */ /* 0x004fca0000000002 */
[----:B------:R-:W-:Y:S01]  /*0680*/  STG.E desc[UR4][R8.64], R11 ;  /* 0x0000000b08007986 */ /* 0x000fe2000c101904 */
[----:B------:R-:W-:Y:S05]  /*0690*/  EXIT ;  /* 0x000000000000794d */ /* 0x000fea0003800000 */
.L_x_81:
        /* <DEDUP_REMOVED lines=14> */
.L_x_144:


//--------------------- .text.clamp_scalar_int32_kernel --------------------------
	.section	.text.clamp_scalar_int32_kernel,"ax",@progbits
	.align	128
        .global         clamp_scalar_int32_kernel
        .type           clamp_scalar_int32_kernel,@function
        .size           clamp_scalar_int32_kernel,(.L_x_145 - clamp_scalar_int32_kernel)
        .other          clamp_scalar_int32_kernel,@"STO_CUDA_ENTRY STV_DEFAULT"
clamp_scalar_int32_kernel:
.text.clamp_scalar_int32_kernel:
        /* <DEDUP_REMOVED lines=14> */
[----:B------:R-:W-:Y:S01]  /*00e0*/  IADD3 R0, P3, PT, R15, R16, RZ ;  /* 0x000000100f007210 */ /* 0x000fe20007f7e0ff */
[----:B------:R-:W-:Y:S01]  /*00f0*/  IMAD.X R7, RZ, RZ, R5, P1 ;  /* 0x000000ffff077224 */ /* 0x000fe200008e0605 */
[----:B------:R-:W-:Y:S01]  /*0100*/  ISETP.GE.U32.AND.EX P0, PT, R5, UR7, PT, P0 ;  /* 0x0000000705007c0c */ /* 0x000fe2000bf06100 */
[----:B------:R-:W2:Y:S01]  /*0110*/  LDC.64 R12, c[0x0][0x380] ;  /* 0x0000e000ff0c7b82 */ /* 0x000ea20000000a00 */
[----:B------:R-:W-:Y:S01]  /*0120*/  ISETP.GE.U32.AND P1, PT, R16, UR6, PT ;  /* 0x0000000610007c0c */ /* 0x000fe2000bf26070 */
[----:B------:R-:W-:Y:S01]  /*0130*/  IMAD.X R17, RZ, RZ, R7, P3 ;  /* 0x000000ffff117224 */ /* 0x000fe200018e0607 */
[----:B------:R-:W-:Y:S02]  /*0140*/  ISETP.GE.U32.AND P2, PT, R0, UR6, PT ;  /* 0x0000000600007c0c */ /* 0x000fe4000bf46070 */
[----:B------:R-:W-:Y:S02]  /*0150*/  ISETP.GE.U32.AND.EX P1, PT, R7, UR7, PT, P1 ;  /* 0x0000000707007c0c */ /* 0x000fe4000bf26110 */
[----:B------:R-:W-:-:S05]  /*0160*/  ISETP.GE.U32.AND.EX P2, PT, R17, UR7, PT, P2 ;  /* 0x0000000711007c0c */ /* 0x000fca000bf46120 */
[C---:B------:R-:W-:Y:S01]  /*0170*/  @!P0 IMAD.SHL.U32 R25, R4.reuse, 0x4, RZ ;  /* 0x0000000404198824 */ /* 0x040fe200078e00ff */
[----:B------:R-:W-:Y:S02]  /*0180*/  @!P0 SHF.L.U64.HI R14, R4, 0x2, R5 ;  /* 0x00000002040e8819 */ /* 0x000fe40000010205 */
[----:B------:R-:W5:Y:S02]  /*0190*/  @!P0 LDC.64 R4, c[0x0][0x390] ;  /* 0x0000e400ff048b82 */ /* 0x000f640000000a00 */
[----:B---3--:R-:W-:Y:S01]  /*01a0*/  @!P0 IADD3 R10, P3, PT, R25, R10, RZ ;  /* 0x0000000a190a8210 */ /* 0x008fe20007f7e0ff */
[C---:B------:R-:W-:Y:S01]  /*01b0*/  @!P1 IMAD.SHL.U32 R21, R16.reuse, 0x4, RZ ;  /* 0x0000000410159824 */ /* 0x040fe200078e00ff */
[----:B------:R-:W-:Y:S01]  /*01c0*/  @!P1 SHF.L.U64.HI R16, R16, 0x2, R7 ;  /* 0x0000000210109819 */ /* 0x000fe20000010207 */
[----:B------:R-:W-:Y:S02]  /*01d0*/  @!P2 IMAD.SHL.U32 R19, R0, 0x4, RZ ;  /* 0x000000040013a824 */ /* 0x000fe400078e00ff */
[----:B------:R-:W-:Y:S01]  /*01e0*/  @!P0 IMAD.X R11, R14, 0x1, R11, P3 ;  /* 0x000000010e0b8824 */ /* 0x000fe200018e060b */
[----:B----4-:R-:W-:Y:S01]  /*01f0*/  @!P1 IADD3 R28, P3, PT, R21, R2, RZ ;  /* 0x00000002151c9210 */ /* 0x010fe20007f7e0ff */
[----:B------:R-:W3:Y:S01]  /*0200*/  LDC.64 R6, c[0x0][0x380] ;  /* 0x0000e000ff067b82 */ /* 0x000ee20000000a00 */
[----:B------:R-:W-:-:S02]  /*0210*/  @!P2 SHF.L.U64.HI R18, R0, 0x2, R17 ;  /* 0x000000020012a819 */ /* 0x000fc40000010211 */
[----:B-1----:R-:W-:Y:S01]  /*0220*/  @!P2 IADD3 R26, P4, PT, R19, R26, RZ ;  /* 0x0000001a131aa210 */ /* 0x002fe20007f9e0ff */
[----:B------:R-:W-:Y:S01]  /*0230*/  @!P1 IMAD.X R29, R16, 0x1, R3, P3 ;  /* 0x00000001101d9824 */ /* 0x000fe200018e0603 */
[----:B0-----:R0:W5:Y:S03]  /*0240*/  @!P0 LDG.E.CONSTANT R23, desc[UR4][R10.64] ;  /* 0x000000040a178981 */ /* 0x001166000c1e9900 */
[----:B------:R-:W-:Y:S01]  /*0250*/  @!P2 IMAD.X R27, R18, 0x1, R27, P4 ;  /* 0x00000001121ba824 */ /* 0x000fe200020e061b */
[----:B------:R-:W1:Y:S01]  /*0260*/  LDC.64 R2, c[0x0][0x380] ;  /* 0x0000e000ff027b82 */ /* 0x000e620000000a00 */
[----:B------:R-:W4:Y:S04]  /*0270*/  @!P1 LDG.E.CONSTANT R29, desc[UR4][R28.64] ;  /* 0x000000041c1d9981 */ /* 0x000f28000c1e9900 */
[----:B------:R-:W4:Y:S01]  /*0280*/  @!P2 LDG.E.CONSTANT R27, desc[UR4][R26.64] ;  /* 0x000000041a1ba981 */ /* 0x000f22000c1e9900 */
[----:B------:R-:W-:-:S02]  /*0290*/  IADD3 R0, P5, PT, R15, R0, RZ ;  /* 0x000000000f007210 */ /* 0x000fc40007fbe0ff */
[----:B------:R-:W4:Y:S03]  /*02a0*/  @!P1 LDC.64 R8, c[0x0][0x390] ;  /* 0x0000e400ff089b82 */ /* 0x000f260000000a00 */
[----:B------:R-:W-:Y:S01]  /*02b0*/  IMAD.X R17, RZ, RZ, R17, P5 ;  /* 0x000000ffff117224 */ /* 0x000fe200028e0611 */
[----:B---3--:R-:W-:-:S04]  /*02c0*/  @!P1 IADD3 R6, P4, PT, R21, R6, RZ ;  /* 0x0000000615069210 */ /* 0x008fc80007f9e0ff */
[----:B0-----:R-:W0:Y:S01]  /*02d0*/  @!P2 LDC.64 R10, c[0x0][0x390] ;  /* 0x0000e400ff0aab82 */ /* 0x001e220000000a00 */
[----:B------:R-:W-:Y:S01]  /*02e0*/  @!P1 IMAD.X R7, R16, 0x1, R7, P4 ;  /* 0x0000000110079824 */ /* 0x000fe200020e0607 */
[----:B--2---:R-:W-:Y:S02]  /*02f0*/  @!P2 IADD3 R12, P4, PT, R19, R12, RZ ;  /* 0x0000000c130ca210 */ /* 0x004fe40007f9e0ff */
[----:B-1----:R-:W-:-:S03]  /*0300*/  @!P0 IADD3 R2, P3, PT, R25, R2, RZ ;  /* 0x0000000219028210 */ /* 0x002fc60007f7e0ff */
[----:B------:R-:W-:Y:S02]  /*0310*/  @!P2 IMAD.X R13, R18, 0x1, R13, P4 ;  /* 0x00000001120da824 */ /* 0x000fe400020e060d */
[----:B------:R-:W-:Y:S01]  /*0320*/  @!P0 IMAD.X R3, R14, 0x1, R3, P3 ;  /* 0x000000010e038824 */ /* 0x000fe200018e0603 */
[----:B------:R-:W-:-:S04]  /*0330*/  ISETP.GE.U32.AND P3, PT, R0, UR6, PT ;  /* 0x0000000600007c0c */ /* 0x000fc8000bf66070 */
[----:B------:R-:W-:Y:S02]  /*0340*/  ISETP.GE.U32.AND.EX P3, PT, R17, UR7, PT, P3 ;  /* 0x0000000711007c0c */ /* 0x000fe4000bf66130 */
[----:B-----5:R-:W-:-:S04]  /*0350*/  @!P0 VIMNMX R4, PT, PT, R23, R4, !PT ;  /* 0x0000000417048248 */ /* 0x020fc80007fe0100 */
[----:B------:R-:W-:Y:S02]  /*0360*/  @!P0 VIMNMX R5, PT, PT, R4, R5, PT ;  /* 0x0000000504058248 */ /* 0x000fe40003fe0100 */
[----:B----4-:R-:W-:Y:S02]  /*0370*/  @!P1 VIMNMX R8, PT, PT, R29, R8, !PT ;  /* 0x000000081d089248 */ /* 0x010fe40007fe0100 */
[----:B0-----:R-:W-:Y:S01]  /*0380*/  @!P2 VIMNMX R10, PT, PT, R27, R10, !PT ;  /* 0x0000000a1b0aa248 */ /* 0x001fe20007fe0100 */
[----:B------:R0:W-:Y:S01]  /*0390*/  @!P0 STG.E desc[UR4][R2.64], R5 ;  /* 0x0000000502008986 */ /* 0x0001e2000c101904 */
[----:B------:R-:W-:Y:S02]  /*03a0*/  @!P1 VIMNMX R9, PT, PT, R8, R9, PT ;  /* 0x0000000908099248 */ /* 0x000fe40003fe0100 */
[----:B------:R-:W-:-:S03]  /*03b0*/  @!P2 VIMNMX R11, PT, PT, R10, R11, PT ;  /* 0x0000000b0a0ba248 */ /* 0x000fc60003fe0100 */
[----:B------:R0:W-:Y:S04]  /*03c0*/  @!P1 STG.E desc[UR4][R6.64], R9 ;  /* 0x0000000906009986 */ /* 0x0001e8000c101904 */
[----:B------:R0:W-:Y:S01]  /*03d0*/  @!P2 STG.E desc[UR4][R12.64], R11 ;  /* 0x0000000b0c00a986 */ /* 0x0001e2000c101904 */
[----:B------:R-:W-:Y:S05]  /*03e0*/  @P3 EXIT ;  /* 0x000000000000394d */ /* 0x000fea0003800000 */
[----:B------:R-:W1:Y:S01]  /*03f0*/  LDCU.128 UR8, c[0x0][0x380] ;  /* 0x00007000ff0877ac */ /* 0x000e620008000c00 */
[C---:B------:R-:W-:Y:S01]  /*0400*/  IMAD.SHL.U32 R4, R0.reuse, 0x4, RZ ;  /* 0x0000000400047824 */ /* 0x040fe200078e00ff */
[----:B0-----:R-:W-:Y:S01]  /*0410*/  SHF.L.U64.HI R5, R0, 0x2, R17 ;  /* 0x0000000200057819 */ /* 0x001fe20000010211 */
[----:B------:R-:W0:Y:S03]  /*0420*/  LDCU.64 UR6, c[0x0][0x390] ;  /* 0x00007200ff0677ac */ /* 0x000e260008000a00 */
[----:B-1----:R-:W-:-:S04]  /*0430*/  IADD3 R2, P0, PT, R4, UR10, RZ ;  /* 0x0000000a04027c10 */ /* 0x002fc8000ff1e0ff */
[----:B------:R-:W-:-:S05]  /*0440*/  IADD3.X R3, PT, PT, R5, UR11, RZ, P0, !PT ;  /* 0x0000000b05037c10 */ /* 0x000fca00087fe4ff */
[----:B------:R-:W0:Y:S01]  /*0450*/  LDG.E.CONSTANT R2, desc[UR4][R2.64] ;  /* 0x0000000402027981 */ /* 0x000e22000c1e9900 */
[----:B------:R-:W-:-:S04]  /*0460*/  IADD3 R4, P0, PT, R4, UR8, RZ ;  /* 0x0000000804047c10 */ /* 0x000fc8000ff1e0ff */
[----:B------:R-:W-:Y:S02]  /*0470*/  IADD3.X R5, PT, PT, R5, UR9, RZ, P0, !PT ;  /* 0x0000000905057c10 */ /* 0x000fe400087fe4ff */
[----:B0-----:R-:W-:-:S04]  /*0480*/  VIMNMX R0, PT, PT, R2, UR6, !PT ;  /* 0x0000000602007c48 */ /* 0x001fc8000ffe0100 */
[----:B------:R-:W-:-:S05]  /*0490*/  VIMNMX R7, PT, PT, R0, UR7, PT ;  /* 0x0000000700077c48 */ /* 0x000fca000bfe0100 */
[----:B------:R-:W-:Y:S01]  /*04a0*/  STG.E desc[UR4][R4.64], R7 ;  /* 0x0000000704007986 */ /* 0x000fe2000c101904 */
[----:B------:R-:W-:Y:S05]  /*04b0*/  EXIT ;  /* 0x000000000000794d */ /* 0x000fea0003800000 */
.L_x_82:
        /* <DEDUP_REMOVED lines=12> */
.L_x_145:


//--------------------- .text.clamp_scalar_half_kernel --------------------------
	.section	.text.clamp_scalar_half_kernel,"ax",@progbits
	.align	128
        .global         clamp_scalar_half_kernel
        .type           clamp_scalar_half_kernel,@function
        .size           clamp_scalar_half_kernel,(.L_x_146 - clamp_scalar_half_kernel)
        .other          clamp_scalar_half_kernel,@"STO_CUDA_ENTRY STV_DEFAULT"
clamp_scalar_half_kernel:
.text.clamp_scalar_half_kernel:
        /* <DEDUP_REMOVED lines=15> */
[--C-:B------:R-:W-:Y:S01]  /*00f0*/  IMAD.X R18, RZ, RZ, R17.reuse, P1 ;  /* 0x000000ffff127224 */ /* 0x100fe200008e0611 */
[----:B------:R-:W-:Y:S01]  /*0100*/  ISETP.GE.U32.AND.EX P0, PT, R17, UR7, PT, P0 ;  /* 0x0000000711007c0c */ /* 0x000fe2000bf06100 */
[----:B------:R-:W2:Y:S01]  /*0110*/  LDC.64 R6, c[0x0][0x380] ;  /* 0x0000e000ff067b82 */ /* 0x000ea20000000a00 */
[----:B------:R-:W-:Y:S01]  /*0120*/  ISETP.GE.U32.AND P1, PT, R5, UR6, PT ;  /* 0x0000000605007c0c */ /* 0x000fe2000bf26070 */
[----:B------:R-:W-:Y:S01]  /*0130*/  IMAD.X R14, RZ, RZ, R18, P3 ;  /* 0x000000ffff0e7224 */ /* 0x000fe200018e0612 */
[----:B------:R-:W-:Y:S02]  /*0140*/  ISETP.GE.U32.AND P2, PT, R15, UR6, PT ;  /* 0x000000060f007c0c */ /* 0x000fe4000bf46070 */
[----:B------:R-:W-:Y:S02]  /*0150*/  ISETP.GE.U32.AND.EX P1, PT, R18, UR7, PT, P1 ;  /* 0x0000000712007c0c */ /* 0x000fe4000bf26110 */
[----:B------:R-:W-:Y:S01]  /*0160*/  ISETP.GE.U32.AND.EX P2, PT, R14, UR7, PT, P2 ;  /* 0x000000070e007c0c */ /* 0x000fe2000bf46120 */
[----:B------:R-:W5:Y:S04]  /*0170*/  LDC.64 R10, c[0x0][0x380] ;  /* 0x0000e000ff0a7b82 */ /* 0x000f680000000a00 */
[C---:B------:R-:W-:Y:S01]  /*0180*/  @!P0 IMAD.SHL.U32 R21, R16.reuse, 0x2, RZ ;  /* 0x0000000210158824 */ /* 0x040fe200078e00ff */
[----:B------:R-:W-:-:S04]  /*0190*/  @!P0 SHF.L.U64.HI R16, R16, 0x1, R17 ;  /* 0x0000000110108819 */ /* 0x000fc80000010211 */
[----:B---3--:R-:W-:Y:S01]  /*01a0*/  @!P0 IADD3 R24, P3, PT, R21, R24, RZ ;  /* 0x0000001815188210 */ /* 0x008fe20007f7e0ff */
[C---:B------:R-:W-:Y:S01]  /*01b0*/  @!P1 IMAD.SHL.U32 R17, R5.reuse, 0x2, RZ ;  /* 0x0000000205119824 */ /* 0x040fe200078e00ff */
[----:B------:R-:W-:Y:S01]  /*01c0*/  @!P1 SHF.L.U64.HI R18, R5, 0x1, R18 ;  /* 0x0000000105129819 */ /* 0x000fe20000010212 */
[C---:B------:R-:W-:Y:S01]  /*01d0*/  @!P2 IMAD.SHL.U32 R19, R15.reuse, 0x2, RZ ;  /* 0x000000020f13a824 */ /* 0x040fe200078e00ff */
[----:B------:R-:W-:Y:S01]  /*01e0*/  @!P2 SHF.L.U64.HI R20, R15, 0x1, R14 ;  /* 0x000000010f14a819 */ /* 0x000fe2000001020e */
[----:B------:R-:W-:Y:S01]  /*01f0*/  @!P0 IMAD.X R25, R16, 0x1, R25, P3 ;  /* 0x0000000110198824 */ /* 0x000fe200018e0619 */
[----:B----4-:R-:W-:Y:S01]  /*0200*/  @!P1 IADD3 R26, P3, PT, R17, R2, RZ ;  /* 0x00000002111a9210 */ /* 0x010fe20007f7e0ff */
[----:B------:R-:W3:Y:S01]  /*0210*/  @!P0 LDC.64 R4, c[0x0][0x390] ;  /* 0x0000e400ff048b82 */ /* 0x000ee20000000a00 */
[----:B-1----:R-:W-:Y:S02]  /*0220*/  @!P2 IADD3 R22, P4, PT, R19, R22, RZ ;  /* 0x000000161316a210 */ /* 0x002fe40007f9e0ff */
[----:B0-----:R-:W4:Y:S01]  /*0230*/  @!P0 LDG.E.U16.CONSTANT R24, desc[UR4][R24.64] ;  /* 0x0000000418188981 */ /* 0x001f22000c1e9500 */
[----:B------:R-:W-:-:S02]  /*0240*/  @!P1 IMAD.X R27, R18, 0x1, R3, P3 ;  /* 0x00000001121b9824 */ /* 0x000fc400018e0603 */
[----:B------:R-:W-:Y:S02]  /*0250*/  @!P2 IMAD.X R23, R20, 0x1, R23, P4 ;  /* 0x000000011417a824 */ /* 0x000fe400020e0617 */
[----:B------:R-:W0:Y:S01]  /*0260*/  LDC.64 R2, c[0x0][0x380] ;  /* 0x0000e000ff027b82 */ /* 0x000e220000000a00 */
[----:B------:R-:W3:Y:S04]  /*0270*/  @!P1 LDG.E.U16.CONSTANT R26, desc[UR4][R26.64] ;  /* 0x000000041a1a9981 */ /* 0x000ee8000c1e9500 */
[----:B------:R-:W3:Y:S01]  /*0280*/  @!P2 LDG.E.U16.CONSTANT R22, desc[UR4][R22.64] ;  /* 0x000000041616a981 */ /* 0x000ee2000c1e9500 */
[----:B------:R-:W-:Y:S02]  /*0290*/  IADD3 R0, P3, PT, R0, R15, RZ ;  /* 0x0000000f00007210 */ /* 0x000fe40007f7e0ff */
[----:B------:R-:W1:Y:S01]  /*02a0*/  @!P1 LDC.64 R8, c[0x0][0x390] ;  /* 0x0000e400ff089b82 */ /* 0x000e620000000a00 */
[----:B-----5:R-:W-:-:S05]  /*02b0*/  @!P2 IADD3 R10, P5, PT, R19, R10, RZ ;  /* 0x0000000a130aa210 */ /* 0x020fca0007fbe0ff */
[----:B------:R-:W-:Y:S02]  /*02c0*/  @!P2 IMAD.X R11, R20, 0x1, R11, P5 ;  /* 0x00000001140ba824 */ /* 0x000fe400028e060b */
[----:B------:R-:W5:Y:S01]  /*02d0*/  @!P2 LDC.64 R12, c[0x0][0x390] ;  /* 0x0000e400ff0cab82 */ /* 0x000f620000000a00 */
[----:B0-----:R-:W-:-:S05]  /*02e0*/  @!P0 IADD3 R2, P4, PT, R21, R2, RZ ;  /* 0x0000000215028210 */ /* 0x001fca0007f9e0ff */
[----:B------:R-:W-:Y:S01]  /*02f0*/  @!P0 IMAD.X R3, R16, 0x1, R3, P4 ;  /* 0x0000000110038824 */ /* 0x000fe200020e0603 */
[----:B--2---:R-:W-:-:S05]  /*0300*/  @!P1 IADD3 R6, P4, PT, R17, R6, RZ ;  /* 0x0000000611069210 */ /* 0x004fca0007f9e0ff */
[----:B------:R-:W-:Y:S02]  /*0310*/  @!P1 IMAD.X R7, R18, 0x1, R7, P4 ;  /* 0x0000000112079824 */ /* 0x000fe400020e0607 */
[----:B----4-:R-:W-:-:S05]  /*0320*/  @!P0 HADD2.F32 R25, -RZ, R24.H0_H0 ;  /* 0x20000018ff198230 */ /* 0x010fca0000004100 */
[----:B---3--:R-:W-:Y:S01]  /*0330*/  @!P0 FMNMX R4, R25, R4, !PT ;  /* 0x0000000419048209 */ /* 0x008fe20007800000 */
[----:B------:R-:W-:-:S03]  /*0340*/  @!P1 HADD2.F32 R15, -RZ, R26.H0_H0 ;  /* 0x2000001aff0f9230 */ /* 0x000fc60000004100 */
[----:B------:R-:W-:Y:S01]  /*0350*/  @!P0 FMNMX R4, R4, R5, PT ;  /* 0x0000000504048209 */ /* 0x000fe20003800000 */
[----:B------:R-:W-:Y:S01]  /*0360*/  @!P2 HADD2.F32 R21, -RZ, R22.H0_H0 ;  /* 0x20000016ff15a230 */ /* 0x000fe20000004100 */
[----:B-1----:R-:W-:Y:S01]  /*0370*/  @!P1 FMNMX R8, R15, R8, !PT ;  /* 0x000000080f089209 */ /* 0x002fe20007800000 */
[----:B------:R-:W-:Y:S01]  /*0380*/  IMAD.X R5, RZ, RZ, R14, P3 ;  /* 0x000000ffff057224 */ /* 0x000fe200018e060e */
[----:B------:R-:W-:Y:S02]  /*0390*/  ISETP.GE.U32.AND P3, PT, R0, UR6, PT ;  /* 0x0000000600007c0c */ /* 0x000fe4000bf66070 */
[----:B-----5:R-:W-:Y:S02]  /*03a0*/  @!P2 FMNMX R12, R21, R12, !PT ;  /* 0x0000000c150ca209 */ /* 0x020fe40007800000 */
[----:B------:R-:W-:Y:S02]  /*03b0*/  ISETP.GE.U32.AND.EX P3, PT, R5, UR7, PT, P3 ;  /* 0x0000000705007c0c */ /* 0x000fe4000bf66130 */
[----:B------:R-:W-:-:S02]  /*03c0*/  @!P1 FMNMX R8, R8, R9, PT ;  /* 0x0000000908089209 */ /* 0x000fc40003800000 */
[----:B------:R-:W-:Y:S02]  /*03d0*/  @!P2 FMNMX R12, R12, R13, PT ;  /* 0x0000000d0c0ca209 */ /* 0x000fe40003800000 */
[----:B------:R-:W-:Y:S02]  /*03e0*/  @!P0 F2FP.F16.F32.PACK_AB R4, RZ, R4 ;  /* 0x00000004ff04823e */ /* 0x000fe400000000ff */
[----:B------:R-:W-:Y:S02]  /*03f0*/  @!P1 F2FP.F16.F32.PACK_AB R8, RZ, R8 ;  /* 0x00000008ff08923e */ /* 0x000fe400000000ff */
[----:B------:R-:W-:Y:S01]  /*0400*/  @!P2 F2FP.F16.F32.PACK_AB R12, RZ, R12 ;  /* 0x0000000cff0ca23e */ /* 0x000fe200000000ff */
[----:B------:R0:W-:Y:S04]  /*0410*/  @!P0 STG.E.U16 desc[UR4][R2.64], R4 ;  /* 0x0000000402008986 */ /* 0x0001e8000c101504 */
[----:B------:R0:W-:Y:S04]  /*0420*/  @!P1 STG.E.U16 desc[UR4][R6.64], R8 ;  /* 0x0000000806009986 */ /* 0x0001e8000c101504 */
[----:B------:R0:W-:Y:S01]  /*0430*/  @!P2 STG.E.U16 desc[UR4][R10.64], R12 ;  /* 0x0000000c0a00a986 */ /* 0x0001e2000c101504 */
[----:B------:R-:W-:Y:S05]  /*0440*/  @P3 EXIT ;  /* 0x000000000000394d */ /* 0x000fea0003800000 */
[----:B------:R-:W1:Y:S01]  /*0450*/  LDCU.128 UR8, c[0x0][0x380] ;  /* 0x00007000ff0877ac */ /* 0x000e620008000c00 */
[C---:B0-----:R-:W-:Y:S01]  /*0460*/  IMAD.SHL.U32 R4, R0.reuse, 0x2, RZ ;  /* 0x0000000200047824 */ /* 0x041fe200078e00ff */
[----:B------:R-:W-:Y:S01]  /*0470*/  SHF.L.U64.HI R5, R0, 0x1, R5 ;  /* 0x0000000100057819 */ /* 0x000fe20000010205 */
[----:B------:R-:W0:Y:S03]  /*0480*/  LDCU.64 UR6, c[0x0][0x390] ;  /* 0x00007200ff0677ac */ /* 0x000e260008000a00 */
[----:B-1----:R-:W-:-:S04]  /*0490*/  IADD3 R2, P0, PT, R4, UR10, RZ ;  /* 0x0000000a04027c10 */ /* 0x002fc8000ff1e0ff */
[----:B------:R-:W-:-:S05]  /*04a0*/  IADD3.X R3, PT, PT, R5, UR11, RZ, P0, !PT ;  /* 0x0000000b05037c10 */ /* 0x000fca00087fe4ff */
[----:B------:R-:W2:Y:S01]  /*04b0*/  LDG.E.U16.CONSTANT R2, desc[UR4][R2.64] ;  /* 0x0000000402027981 */ /* 0x000ea2000c1e9500 */
[----:B------:R-:W-:-:S04]  /*04c0*/  IADD3 R4, P0, PT, R4, UR8, RZ ;  /* 0x0000000804047c10 */ /* 0x000fc8000ff1e0ff */
[----:B------:R-:W-:Y:S01]  /*04d0*/  IADD3.X R5, PT, PT, R5, UR9, RZ, P0, !PT ;  /* 0x0000000905057c10 */ /* 0x000fe200087fe4ff */
[----:B--2---:R-:W-:-:S05]  /*04e0*/  HADD2.F32 R0, -RZ, R2.H0_H0 ;  /* 0x20000002ff007230 */ /* 0x004fca0000004100 */
[----:B0-----:R-:W-:-:S04]  /*04f0*/  FMNMX R0, R0, UR6, !PT ;  /* 0x0000000600007c09 */ /* 0x001fc8000f800000 */
[----:B------:R-:W-:-:S04]  /*0500*/  FMNMX R0, R0, UR7, PT ;  /* 0x0000000700007c09 */ /* 0x000fc8000b800000 */
[----:B------:R-:W-:-:S05]  /*0510*/  F2FP.F16.F32.PACK_AB R0, RZ, R0 ;  /* 0x00000000ff00723e */ /* 0x000fca00000000ff */
[----:B------:R-:W-:Y:S01]  /*0520*/  STG.E.U16 desc[UR4][R4.64], R0 ;  /* 0x0000000004007986 */ /* 0x000fe2000c101504 */
[----:B------:R-:W-:Y:S05]  /*0530*/  EXIT ;  /* 0x000000000000794d */ /* 0x000fea0003800000 */
.L_x_83:
        /* <DEDUP_REMOVED lines=12> */
.L_x_146:


//--------------------- .text.clamp_max_float_kernel --------------------------
	.section	.text.clamp_max_float_kernel,"ax",@progbits
	.align	128
        .global         clamp_max_float_kernel
        .type           clamp_max_float_kernel,@function
        .size           clamp_max_float_kernel,(.L_x_147 - clamp_max_float_kernel)
        .other          clamp_max_float_kernel,@"STO_CUDA_ENTRY STV_DEFAULT"
clamp_max_float_kernel:
.text.clamp_max_float_kernel:
        /* <DEDUP_REMOVED lines=16> */
[----:B------:R-:W-:Y:S02]  /*0100*/  ISETP.GE.U32.AND.EX P0, PT, R5, UR7, PT, P0 ;  /* 0x0000000705007c0c */ /* 0x000fe4000bf06100 */
[----:B------:R-:W-:Y:S01]  /*0110*/  ISETP.GE.U32.AND P1, PT, R9, UR6, PT ;  /* 0x0000000609007c0c */ /* 0x000fe2000bf26070 */
[----:B------:R-:W-:Y:S01]  /*0120*/  IMAD.X R11, RZ, RZ, R10, P3 ;  /* 0x000000ffff0b7224 */ /* 0x000fe200018e060a */
[----:B------:R-:W-:Y:S02]  /*0130*/  ISETP.GE.U32.AND P2, PT, R14, UR6, PT ;  /* 0x000000060e007c0c */ /* 0x000fe4000bf46070 */
[----:B------:R-:W-:Y:S02]  /*0140*/  ISETP.GE.U32.AND.EX P1, PT, R10, UR7, PT, P1 ;  /* 0x000000070a007c0c */ /* 0x000fe4000bf26110 */
[----:B------:R-:W-:-:S05]  /*0150*/  ISETP.GE.U32.AND.EX P2, PT, R11, UR7, PT, P2 ;  /* 0x000000070b007c0c */ /* 0x000fca000bf46120 */
[C---:B------:R-:W-:Y:S01]  /*0160*/  @!P0 IMAD.SHL.U32 R17, R4.reuse, 0x4, RZ ;  /* 0x0000000404118824 */ /* 0x040fe200078e00ff */
[----:B------:R-:W-:Y:S01]  /*0170*/  @!P0 SHF.L.U64.HI R16, R4, 0x2, R5 ;  /* 0x0000000204108819 */ /* 0x000fe20000010205 */
[----:B------:R-:W2:Y:S03]  /*0180*/  @!P0 LDC R25, c[0x0][0x390] ;  /* 0x0000e400ff198b82 */ /* 0x000ea60000000800 */
        /* <DEDUP_REMOVED lines=10> */
[----:B0-----:R0:W2:Y:S03]  /*0230*/  @!P0 LDG.E.CONSTANT R20, desc[UR4][R20.64] ;  /* 0x0000000414148981 */ /* 0x0010a6000c1e9900 */
[----:B------:R-:W-:Y:S01]  /*0240*/  @!P2 IMAD.X R7, R0, 0x1, R7, P4 ;  /* 0x000000010007a824 */ /* 0x000fe200020e0607 */
[----:B------:R-:W4:Y:S01]  /*0250*/  @!P1 LDG.E.CONSTANT R18, desc[UR4][R18.64] ;  /* 0x0000000412129981 */ /* 0x000f22000c1e9900 */
[----:B------:R-:W1:Y:S03]  /*0260*/  LDC.64 R2, c[0x0][0x380] ;  /* 0x0000e000ff027b82 */ /* 0x000e660000000a00 */
[----:B------:R-:W5:Y:S01]  /*0270*/  @!P2 LDG.E.CONSTANT R6, desc[UR4][R6.64] ;  /* 0x000000040606a981 */ /* 0x000f62000c1e9900 */
[----:B------:R-:W-:-:S04]  /*0280*/  IADD3 R12, P4, PT, R12, R14, RZ ;  /* 0x0000000e0c0c7210 */ /* 0x000fc80007f9e0ff */
[----:B------:R-:W1:Y:S01]  /*0290*/  LDC.64 R4, c[0x0][0x380] ;  /* 0x0000e000ff047b82 */ /* 0x000e620000000a00 */
[----:B------:R-:W-:Y:S01]  /*02a0*/  IMAD.X R11, RZ, RZ, R11, P4 ;  /* 0x000000ffff0b7224 */ /* 0x000fe200020e060b */
[----:B---3--:R-:W-:-:S06]  /*02b0*/  @!P0 IADD3 R8, P3, PT, R17, R8, RZ ;  /* 0x0000000811088210 */ /* 0x008fcc0007f7e0ff */
[----:B------:R-:W4:Y:S01]  /*02c0*/  @!P1 LDC R23, c[0x0][0x390] ;  /* 0x0000e400ff179b82 */ /* 0x000f220000000800 */
[----:B------:R-:W-:Y:S01]  /*02d0*/  @!P0 IMAD.X R9, R16, 0x1, R9, P3 ;  /* 0x0000000110098824 */ /* 0x000fe200018e0609 */
[----:B------:R-:W-:-:S06]  /*02e0*/  ISETP.GE.U32.AND P3, PT, R12, UR6, PT ;  /* 0x000000060c007c0c */ /* 0x000fcc000bf66070 */
[----:B0-----:R-:W5:Y:S01]  /*02f0*/  @!P2 LDC R21, c[0x0][0x390] ;  /* 0x0000e400ff15ab82 */ /* 0x001f620000000800 */
[----:B------:R-:W-:Y:S02]  /*0300*/  ISETP.GE.U32.AND.EX P3, PT, R11, UR7, PT, P3 ;  /* 0x000000070b007c0c */ /* 0x000fe4000bf66130 */
[----:B-1----:R-:W-:Y:S02]  /*0310*/  @!P1 IADD3 R2, P5, PT, R15, R2, RZ ;  /* 0x000000020f029210 */ /* 0x002fe40007fbe0ff */
[----:B------:R-:W-:-:S03]  /*0320*/  @!P2 IADD3 R4, P4, PT, R13, R4, RZ ;  /* 0x000000040d04a210 */ /* 0x000fc60007f9e0ff */
[----:B------:R-:W-:Y:S02]  /*0330*/  @!P1 IMAD.X R3, R10, 0x1, R3, P5 ;  /* 0x000000010a039824 */ /* 0x000fe400028e0603 */
[----:B------:R-:W-:Y:S01]  /*0340*/  @!P2 IMAD.X R5, R0, 0x1, R5, P4 ;  /* 0x000000010005a824 */ /* 0x000fe200020e0605 */
[----:B--2---:R-:W-:Y:S02]  /*0350*/  @!P0 FMNMX R17, R20, R25, PT ;  /* 0x0000001914118209 */ /* 0x004fe40003800000 */
[----:B----4-:R-:W-:-:S03]  /*0360*/  @!P1 FMNMX R23, R18, R23, PT ;  /* 0x0000001712179209 */ /* 0x010fc60003800000 */
[----:B------:R0:W-:Y:S01]  /*0370*/  @!P0 STG.E desc[UR4][R8.64], R17 ;  /* 0x0000001108008986 */ /* 0x0001e2000c101904 */
[----:B-----5:R-:W-:-:S03]  /*0380*/  @!P2 FMNMX R21, R6, R21, PT ;  /* 0x000000150615a209 */ /* 0x020fc60003800000 */
[----:B------:R0:W-:Y:S04]  /*0390*/  @!P1 STG.E desc[UR4][R2.64], R23 ;  /* 0x0000001702009986 */ /* 0x0001e8000c101904 */
[----:B------:R0:W-:Y:S01]  /*03a0*/  @!P2 STG.E desc[UR4][R4.64], R21 ;  /* 0x000000150400a986 */ /* 0x0001e2000c101904 */
[----:B------:R-:W-:Y:S05]  /*03b0*/  @P3 EXIT ;  /* 0x000000000000394d */ /* 0x000fea0003800000 */
[----:B------:R-:W1:Y:S01]  /*03c0*/  LDCU.128 UR8, c[0x0][0x380] ;  /* 0x00007000ff0877ac */ /* 0x000e620008000c00 */
[C---:B0-----:R-:W-:Y:S01]  /*03d0*/  IMAD.SHL.U32 R4, R12.reuse, 0x4, RZ ;  /* 0x000000040c047824 */ /* 0x041fe200078e00ff */
[----:B------:R-:W-:Y:S01]  /*03e0*/  SHF.L.U64.HI R0, R12, 0x2, R11 ;  /* 0x000000020c007819 */ /* 0x000fe2000001020b */
[----:B------:R-:W0:Y:S03]  /*03f0*/  LDCU UR6, c[0x0][0x390] ;  /* 0x00007200ff0677ac */ /* 0x000e260008000800 */
[----:B-1----:R-:W-:-:S04]  /*0400*/  IADD3 R2, P0, PT, R4, UR10, RZ ;  /* 0x0000000a04027c10 */ /* 0x002fc8000ff1e0ff */
[----:B------:R-:W-:-:S05]  /*0410*/  IADD3.X R3, PT, PT, R0, UR11, RZ, P0, !PT ;  /* 0x0000000b00037c10 */ /* 0x000fca00087fe4ff */
[----:B------:R-:W0:Y:S01]  /*0420*/  LDG.E.CONSTANT R2, desc[UR4][R2.64] ;  /* 0x0000000402027981 */ /* 0x000e22000c1e9900 */
[----:B------:R-:W-:-:S04]  /*0430*/  IADD3 R4, P0, PT, R4, UR8, RZ ;  /* 0x0000000804047c10 */ /* 0x000fc8000ff1e0ff */
[----:B------:R-:W-:Y:S02]  /*0440*/  IADD3.X R5, PT, PT, R0, UR9, RZ, P0, !PT ;  /* 0x0000000900057c10 */ /* 0x000fe400087fe4ff */
[----:B0-----:R-:W-:-:S05]  /*0450*/  FMNMX R7, R2, UR6, PT ;  /* 0x0000000602077c09 */ /* 0x001fca000b800000 */
[----:B------:R-:W-:Y:S01]  /*0460*/  STG.E desc[UR4][R4.64], R7 ;  /* 0x0000000704007986 */ /* 0x000fe2000c101904 */
[----:B------:R-:W-:Y:S05]  /*0470*/  EXIT ;  /* 0x000000000000794d */ /* 0x000fea0003800000 */
.L_x_84:
        /* <DEDUP_REMOVED lines=16> */
.L_x_147:


//--------------------- .text.clamp_min_float_kernel --------------------------
	.section	.text.clamp_min_float_kernel,"ax",@progbits
	.align	128
        .global         clamp_min_float_kernel
        .type           clamp_min_float_kernel,@function
        .size           clamp_min_float_kernel,(.L_x_148 - clamp_min_float_kernel)
        .other          clamp_min_float_kernel,@"STO_CUDA_ENTRY STV_DEFAULT"
clamp_min_float_kernel:
.text.clamp_min_float_kernel:
        /* <DEDUP_REMOVED lines=53> */
[----:B--2---:R-:W-:Y:S02]  /*0350*/  @!P0 FMNMX R17, R20, R25, !PT ;  /* 0x0000001914118209 */ /* 0x004fe40007800000 */
[----:B----4-:R-:W-:-:S03]  /*0360*/  @!P1 FMNMX R23, R18, R23, !PT ;  /* 0x0000001712179209 */ /* 0x010fc60007800000 */
[----:B------:R0:W-:Y:S01]  /*0370*/  @!P0 STG.E desc[UR4][R8.64], R17 ;  /* 0x0000001108008986 */ /* 0x0001e2000c101904 */
[----:B-----5:R-:W-:-:S03]  /*0380*/  @!P2 FMNMX R21, R6, R21, !PT ;  /* 0x000000150615a209 */ /* 0x020fc60007800000 */
        /* <DEDUP_REMOVED lines=12> */
[----:B0-----:R-:W-:-:S05]  /*0450*/  FMNMX R7, R2, UR6, !PT ;  /* 0x0000000602077c09 */ /* 0x001fca000f800000 */
[----:B------:R-:W-:Y:S01]  /*0460*/  STG.E desc[UR4][R4.64], R7 ;  /* 0x0000000704007986 */ /* 0x000fe2000c101904 */
[----:B------:R-:W-:Y:S05]  /*0470*/  EXIT ;  /* 0x000000000000794d */ /* 0x000fea0003800000 */
.L_x_85:
        /* <DEDUP_REMOVED lines=16> */
.L_x_148:


//--------------------- .text.clamp_scalar_float_kernel --------------------------
	.section	.text.clamp_scalar_float_kernel,"ax",@progbits
	.align	128
        .global         clamp_scalar_float_kernel
        .type           clamp_scalar_float_kernel,@function
        .size           clamp_scalar_float_kernel,(.L_x_149 - clamp_scalar_float_kernel)
        .other          clamp_scalar_float_kernel,@"STO_CUDA_ENTRY STV_DEFAULT"
clamp_scalar_float_kernel:
.text.clamp_scalar_float_kernel:
        /* <DEDUP_REMOVED lines=53> */
[----:B-----5:R-:W-:-:S04]  /*0350*/  @!P0 FMNMX R4, R23, R4, !PT ;  /* 0x0000000417048209 */ /* 0x020fc80007800000 */
[----:B------:R-:W-:Y:S02]  /*0360*/  @!P0 FMNMX R5, R4, R5, PT ;  /* 0x0000000504058209 */ /* 0x000fe40003800000 */
[----:B----4-:R-:W-:Y:S02]  /*0370*/  @!P1 FMNMX R8, R29, R8, !PT ;  /* 0x000000081d089209 */ /* 0x010fe40007800000 */
[----:B0-----:R-:W-:Y:S01]  /*0380*/  @!P2 FMNMX R10, R27, R10, !PT ;  /* 0x0000000a1b0aa209 */ /* 0x001fe20007800000 */
[----:B------:R0:W-:Y:S01]  /*0390*/  @!P0 STG.E desc[UR4][R2.64], R5 ;  /* 0x0000000502008986 */ /* 0x0001e2000c101904 */
[----:B------:R-:W-:Y:S02]  /*03a0*/  @!P1 FMNMX R9, R8, R9, PT ;  /* 0x0000000908099209 */ /* 0x000fe40003800000 */
[----:B------:R-:W-:-:S03]  /*03b0*/  @!P2 FMNMX R11, R10, R11, PT ;  /* 0x0000000b0a0ba209 */ /* 0x000fc60003800000 */
        /* <DEDUP_REMOVED lines=12> */
[----:B0-----:R-:W-:-:S04]  /*0480*/  FMNMX R0, R2, UR6, !PT ;  /* 0x0000000602007c09 */ /* 0x001fc8000f800000 */
[----:B------:R-:W-:-:S05]  /*0490*/  FMNMX R7, R0, UR7, PT ;  /* 0x0000000700077c09 */ /* 0x000fca000b800000 */
[----:B------:R-:W-:Y:S01]  /*04a0*/  STG.E desc[UR4][R4.64], R7 ;  /* 0x0000000704007986 */ /* 0x000fe2000c101904 */
[----:B------:R-:W-:Y:S05]  /*04b0*/  EXIT ;  /* 0x000000000000794d */ /* 0x000fea0003800000 */
.L_x_86:
        /* <DEDUP_REMOVED lines=12> */
.L_x_149:


//--------------------- .text.clamp_float_kernel  --------------------------
	.section	.text.clamp_float_kernel,"ax",@progbits
	.align	128
        .global         clamp_float_kernel
        .type           clamp_float_kernel,@function
        .size           clamp_float_kernel,(.L_x_150 - clamp_float_kernel)
        .other          clamp_float_kernel,@"STO_CUDA_ENTRY STV_DEFAULT"
clamp_float_kernel:
.text.clamp_float_kernel:
        /* <DEDUP_REMOVED lines=39> */
[----:B------:R-:W-:Y:S02]  /*0270*/  IADD3.X R13, PT, PT, R13, UR13, RZ, P1, !PT ;  /* 0x0000000d0d0d7c10 */ /* 0x000fe40008ffe4ff */
[----:B--2---:R-:W-:-:S04]  /*0280*/  FMNMX R15, R6, R9, !PT ;  /* 0x00000009060f7209 */ /* 0x004fc80007800000 */
[----:B---3--:R-:W-:-:S05]  /*0290*/  FMNMX R15, R10, R15, PT ;  /* 0x0000000f0a0f7209 */ /* 0x008fca0003800000 */
[----:B------:R0:W-:Y:S02]  /*02a0*/  STG.E desc[UR4][R12.64], R15 ;  /* 0x0000000f0c007986 */ /* 0x0001e4000c101904 */
.L_x_88:
[----:B------:R-:W-:Y:S05]  /*02b0*/  BSYNC.RECONVERGENT B0 ;  /* 0x0000000000007941 */ /* 0x000fea0003800200 */
.L_x_87:
        /* <DEDUP_REMOVED lines=20> */
.L_x_90:
[----:B------:R-:W-:Y:S05]  /*0400*/  BSYNC.RECONVERGENT B0 ;  /* 0x0000000000007941 */ /* 0x000fea0003800200 */
.L_x_89:
        /* <DEDUP_REMOVED lines=12> */
[----:B------:R-:W0:Y:S04]  /*04d0*/  LDG.E.CONSTANT R7, desc[UR4][R6.64] ;  /* 0x0000000406077981 */ /* 0x000e28000c1e9900 */
[----:B------:R-:W0:Y:S04]  /*04e0*/  LDG.E.CONSTANT R4, desc[UR4][R4.64] ;  /* 0x0000000404047981 */ /* 0x000e28000c1e9900 */
[----:B------:R-:W2:Y:S01]  /*04f0*/  LDG.E.CONSTANT R8, desc[UR4][R8.64] ;  /* 0x0000000408087981 */ /* 0x000ea2000c1e9900 */
[----:B------:R-:W-:-:S04]  /*0500*/  IADD3 R10, P1, PT, R10, UR12, RZ ;  /* 0x0000000c0a0a7c10 */ /* 0x000fc8000ff3e0ff */
[----:B------:R-:W-:Y:S02]  /*0510*/  IADD3.X R11, PT, PT, R2, UR13, RZ, P1, !PT ;  /* 0x0000000d020b7c10 */ /* 0x000fe40008ffe4ff */
[----:B01----:R-:W-:-:S04]  /*0520*/  FMNMX R13, R4, R7, !PT ;  /* 0x00000007040d7209 */ /* 0x003fc80007800000 */
[----:B--2---:R-:W-:-:S05]  /*0530*/  FMNMX R13, R8, R13, PT ;  /* 0x0000000d080d7209 */ /* 0x004fca0003800000 */
[----:B------:R2:W-:Y:S02]  /*0540*/  STG.E desc[UR4][R10.64], R13 ;  /* 0x0000000d0a007986 */ /* 0x0005e4000c101904 */
.L_x_92:
[----:B------:R-:W-:Y:S05]  /*0550*/  BSYNC.RECONVERGENT B0 ;  /* 0x0000000000007941 */ /* 0x000fea0003800200 */
.L_x_91:
        /* <DEDUP_REMOVED lines=18> */
[----:B------:R-:W-:Y:S01]  /*0680*/  STG.E desc[UR4][R8.64], R11 ;  /* 0x0000000b08007986 */ /* 0x000fe2000c101904 */
[----:B------:R-:W-:Y:S05]  /*0690*/  EXIT ;  /* 0x000000000000794d */ /* 0x000fea0003800000 */
.L_x_93:
        /* <DEDUP_REMOVED lines=14> */
.L_x_150:


//--------------------- .text.where_scalar_int32_kernel --------------------------
	.section	.text.where_scalar_int32_kernel,"ax",@progbits
	.align	128
        .global         where_scalar_int32_kernel
        .type           where_scalar_int32_kernel,@function
        .size           where_scalar_int32_kernel,(.L_x_151 - where_scalar_int32_kernel)
        .other          where_scalar_int32_kernel,@"STO_CUDA_ENTRY STV_DEFAULT"
where_scalar_int32_kernel:
.text.where_scalar_int32_kernel:
        /* <DEDUP_REMOVED lines=9> */
[----:B0-----:R-:W-:-:S07]  /*0090*/  IMAD.WIDE.U32 R2, R5, UR4, R2 ;  /* 0x0000000405027c25 */ /* 0x001fce000f8e0002 */
[----:B------:R-:W0:Y:S01]  /*00a0*/  LDC.64 R16, c[0x0][0x388] ;  /* 0x0000e200ff107b82 */ /* 0x000e220000000a00 */
[----:B------:R-:W4:Y:S01]  /*00b0*/  LDCU.64 UR4, c[0x0][0x358] ;  /* 0x00006b00ff0477ac */ /* 0x000f220008000a00 */
[C---:B------:R-:W-:Y:S02]  /*00c0*/  IADD3 R5, P1, PT, R2.reuse, R6, RZ ;  /* 0x0000000602057210 */ /* 0x040fe40007f3e0ff */
[----:B--2---:R-:W-:Y:S02]  /*00d0*/  ISETP.GE.U32.AND P0, PT, R2, UR6, PT ;  /* 0x0000000602007c0c */ /* 0x004fe4000bf06070 */
[----:B------:R-:W-:Y:S01]  /*00e0*/  IADD3 R7, P3, PT, R6, R5, RZ ;  /* 0x0000000506077210 */ /* 0x000fe20007f7e0ff */
[----:B------:R-:W-:Y:S01]  /*00f0*/  IMAD.X R4, RZ, RZ, R3, P1 ;  /* 0x000000ffff047224 */ /* 0x000fe200008e0603 */
[----:B------:R-:W-:Y:S01]  /*0100*/  ISETP.GE.U32.AND.EX P0, PT, R3, UR7, PT, P0 ;  /* 0x0000000703007c0c */ /* 0x000fe2000bf06100 */
[----:B------:R-:W2:Y:S01]  /*0110*/  LDC.64 R8, c[0x0][0x380] ;  /* 0x0000e000ff087b82 */ /* 0x000ea20000000a00 */
[----:B------:R-:W-:Y:S01]  /*0120*/  ISETP.GE.U32.AND P1, PT, R5, UR6, PT ;  /* 0x0000000605007c0c */ /* 0x000fe2000bf26070 */
[----:B------:R-:W-:Y:S01]  /*0130*/  IMAD.X R0, RZ, RZ, R4, P3 ;  /* 0x000000ffff007224 */ /* 0x000fe200018e0604 */
[----:B------:R-:W-:-:S02]  /*0140*/  ISETP.GE.U32.AND P2, PT, R7, UR6, PT ;  /* 0x0000000607007c0c */ /* 0x000fc4000bf46070 */
[----:B------:R-:W-:Y:S02]  /*0150*/  ISETP.GE.U32.AND.EX P1, PT, R4, UR7, PT, P1 ;  /* 0x0000000704007c0c */ /* 0x000fe4000bf26110 */
[----:B------:R-:W-:Y:S01]  /*0160*/  ISETP.GE.U32.AND.EX P2, PT, R0, UR7, PT, P2 ;  /* 0x0000000700007c0c */ /* 0x000fe2000bf46120 */
[----:B------:R-:W5:Y:S04]  /*0170*/  LDC.64 R10, c[0x0][0x380] ;  /* 0x0000e000ff0a7b82 */ /* 0x000f680000000a00 */
[----:B---3--:R-:W-:-:S04]  /*0180*/  @!P0 IADD3 R12, P3, PT, R2, R12, RZ ;  /* 0x0000000c020c8210 */ /* 0x008fc80007f7e0ff */
[----:B------:R-:W3:Y:S01]  /*0190*/  @!P0 LDC R19, c[0x0][0x394] ;  /* 0x0000e500ff138b82 */ /* 0x000ee20000000800 */
[----:B------:R-:W-:Y:S01]  /*01a0*/  @!P0 IMAD.X R13, R3, 0x1, R13, P3 ;  /* 0x00000001030d8824 */ /* 0x000fe200018e060d */
[----:B-1----:R-:W-:Y:S02]  /*01b0*/  @!P1 IADD3 R14, P4, PT, R5, R14, RZ ;  /* 0x0000000e050e9210 */ /* 0x002fe40007f9e0ff */
[----:B0-----:R-:W-:Y:S02]  /*01c0*/  @!P2 IADD3 R16, P3, PT, R7, R16, RZ ;  /* 0x000000100710a210 */ /* 0x001fe40007f7e0ff */
[----:B----4-:R-:W4:Y:S01]  /*01d0*/  @!P0 LDG.E.U8.CONSTANT R12, desc[UR4][R12.64] ;  /* 0x000000040c0c8981 */ /* 0x010f22000c1e9100 */
[----:B------:R-:W-:Y:S01]  /*01e0*/  @!P1 IMAD.X R15, R4, 0x1, R15, P4 ;  /* 0x00000001040f9824 */ /* 0x000fe200020e060f */
[----:B------:R-:W0:Y:S01]  /*01f0*/  @!P1 LDC R21, c[0x0][0x394] ;  /* 0x0000e500ff159b82 */ /* 0x000e220000000800 */
[----:B------:R-:W-:-:S03]  /*0200*/  @!P2 IMAD.X R17, R0, 0x1, R17, P3 ;  /* 0x000000010011a824 */ /* 0x000fc600018e0611 */
[----:B------:R1:W2:Y:S04]  /*0210*/  @!P1 LDG.E.U8.CONSTANT R14, desc[UR4][R14.64] ;  /* 0x000000040e0e9981 */ /* 0x0002a8000c1e9100 */
[----:B------:R-:W5:Y:S01]  /*0220*/  @!P2 LDG.E.U8.CONSTANT R16, desc[UR4][R16.64] ;  /* 0x000000041010a981 */ /* 0x000f62000c1e9100 */
[----:B------:R-:W0:Y:S01]  /*0230*/  @!P2 LDC R23, c[0x0][0x394] ;  /* 0x0000e500ff17ab82 */ /* 0x000e220000000800 */
[----:B------:R-:W-:-:S05]  /*0240*/  IADD3 R6, P6, PT, R6, R7, RZ ;  /* 0x0000000706067210 */ /* 0x000fca0007fde0ff */
[----:B-1----:R-:W-:Y:S01]  /*0250*/  IMAD.X R15, RZ, RZ, R0, P6 ;  /* 0x000000ffff0f7224 */ /* 0x002fe200030e0600 */
[----:B----4-:R-:W-:Y:S02]  /*0260*/  ISETP.NE.AND P3, PT, R12, RZ, !P0 ;  /* 0x000000ff0c00720c */ /* 0x010fe40004765270 */
[----:B------:R-:W1:Y:S01]  /*0270*/  LDC.64 R12, c[0x0][0x380] ;  /* 0x0000e000ff0c7b82 */ /* 0x000e620000000a00 */
[----:B--2---:R-:W-:Y:S02]  /*0280*/  ISETP.NE.AND P4, PT, R14, RZ, !P1 ;  /* 0x000000ff0e00720c */ /* 0x004fe40004f85270 */
[----:B-----5:R-:W-:-:S08]  /*0290*/  ISETP.NE.AND P5, PT, R16, RZ, !P2 ;  /* 0x000000ff1000720c */ /* 0x020fd000057a5270 */
[----:B---3--:R-:W2:Y:S08]  /*02a0*/  @P3 LDC R19, c[0x0][0x390] ;  /* 0x0000e400ff133b82 */ /* 0x008eb00000000800 */
[----:B0-----:R-:W0:Y:S08]  /*02b0*/  @P4 LDC R21, c[0x0][0x390] ;  /* 0x0000e400ff154b82 */ /* 0x001e300000000800 */
[----:B------:R-:W3:Y:S01]  /*02c0*/  @P5 LDC R23, c[0x0][0x390] ;  /* 0x0000e400ff175b82 */ /* 0x000ee20000000800 */
[----:B------:R-:W-:-:S02]  /*02d0*/  ISETP.GE.U32.AND P3, PT, R6, UR6, PT ;  /* 0x0000000606007c0c */ /* 0x000fc4000bf66070 */
[C---:B------:R-:W-:Y:S02]  /*02e0*/  @!P0 LEA R8, P5, R2.reuse, R8, 0x2 ;  /* 0x0000000802088211 */ /* 0x040fe400078a10ff */
[----:B------:R-:W-:Y:S02]  /*02f0*/  ISETP.GE.U32.AND.EX P3, PT, R15, UR7, PT, P3 ;  /* 0x000000070f007c0c */ /* 0x000fe4000bf66130 */
[----:B------:R-:W-:Y:S02]  /*0300*/  @!P1 LEA R10, P4, R5, R10, 0x2 ;  /* 0x0000000a050a9211 */ /* 0x000fe400078810ff */
[----:B------:R-:W-:Y:S02]  /*0310*/  @!P0 LEA.HI.X R9, R2, R9, R3, 0x2, P5 ;  /* 0x0000000902098211 */ /* 0x000fe400028f1403 */
[----:B-1----:R-:W-:Y:S02]  /*0320*/  @!P2 LEA R12, P5, R7, R12, 0x2 ;  /* 0x0000000c070ca211 */ /* 0x002fe400078a10ff */
[----:B------:R-:W-:-:S02]  /*0330*/  @!P1 LEA.HI.X R11, R5, R11, R4, 0x2, P4 ;  /* 0x0000000b050b9211 */ /* 0x000fc400020f1404 */
[----:B------:R-:W-:Y:S01]  /*0340*/  @!P2 LEA.HI.X R13, R7, R13, R0, 0x2, P5 ;  /* 0x0000000d070da211 */ /* 0x000fe200028f1400 */
[----:B--2---:R1:W-:Y:S04]  /*0350*/  @!P0 STG.E desc[UR4][R8.64], R19 ;  /* 0x0000001308008986 */ /* 0x0043e8000c101904 */
[----:B0-----:R1:W-:Y:S04]  /*0360*/  @!P1 STG.E desc[UR4][R10.64], R21 ;  /* 0x000000150a009986 */ /* 0x0013e8000c101904 */
[----:B---3--:R1:W-:Y:S01]  /*0370*/  @!P2 STG.E desc[UR4][R12.64], R23 ;  /* 0x000000170c00a986 */ /* 0x0083e2000c101904 */
[----:B------:R-:W-:Y:S05]  /*0380*/  @P3 EXIT ;  /* 0x000000000000394d */ /* 0x000fea0003800000 */
[----:B------:R-:W0:Y:S01]  /*0390*/  LDCU.128 UR8, c[0x0][0x380] ;  /* 0x00007000ff0877ac */ /* 0x000e220008000c00 */
[----:B------:R-:W2:Y:S01]  /*03a0*/  LDC R7, c[0x0][0x394] ;  /* 0x0000e500ff077b82 */ /* 0x000ea20000000800 */
[----:B0-----:R-:W-:-:S04]  /*03b0*/  IADD3 R2, P0, PT, R6, UR10, RZ ;  /* 0x0000000a06027c10 */ /* 0x001fc8000ff1e0ff */
[----:B------:R-:W-:-:S05]  /*03c0*/  IADD3.X R3, PT, PT, R15, UR11, RZ, P0, !PT ;  /* 0x0000000b0f037c10 */ /* 0x000fca00087fe4ff */
[----:B------:R-:W3:Y:S02]  /*03d0*/  LDG.E.U8.CONSTANT R2, desc[UR4][R2.64] ;  /* 0x0000000402027981 */ /* 0x000ee4000c1e9100 */
[----:B---3--:R-:W-:-:S13]  /*03e0*/  ISETP.NE.AND P0, PT, R2, RZ, PT ;  /* 0x000000ff0200720c */ /* 0x008fda0003f05270 */
[----:B--2---:R-:W0:Y:S01]  /*03f0*/  @P0 LDC R7, c[0x0][0x390] ;  /* 0x0000e400ff070b82 */ /* 0x004e220000000800 */
[----:B------:R-:W-:-:S04]  /*0400*/  LEA R4, P0, R6, UR8, 0x2 ;  /* 0x0000000806047c11 */ /* 0x000fc8000f8010ff */
[----:B------:R-:W-:-:S05]  /*0410*/  LEA.HI.X R5, R6, UR9, R15, 0x2, P0 ;  /* 0x0000000906057c11 */ /* 0x000fca00080f140f */
[----:B0-----:R-:W-:Y:S01]  /*0420*/  STG.E desc[UR4][R4.64], R7 ;  /* 0x0000000704007986 */ /* 0x001fe2000c101904 */
[----:B------:R-:W-:Y:S05]  /*0430*/  EXIT ;  /* 0x000000000000794d */ /* 0x000fea0003800000 */
.L_x_94:
        /* <DEDUP_REMOVED lines=12> */
.L_x_151:


//--------------------- .text.where_int32_kernel  --------------------------
	.section	.text.where_int32_kernel,"ax",@progbits
	.align	128
        .global         where_int32_kernel
        .type           where_int32_kernel,@function
        .size           where_int32_kernel,(.L_x_152 - where_int32_kernel)
        .other          where_int32_kernel,@"STO_CUDA_ENTRY STV_DEFAULT"
where_int32_kernel:
.text.where_int32_kernel:
        /* <DEDUP_REMOVED lines=41> */
[----:B---3--:R0:W-:Y:S04]  /*0290*/  STG.E desc[UR4][R10.64], R17 ;  /* 0x000000110a007986 */ /* 0x0081e8000c101904 */
.L_x_96:
[----:B------:R-:W-:Y:S05]  /*02a0*/  BSYNC.RECONVERGENT B0 ;  /* 0x0000000000007941 */ /* 0x000fea0003800200 */
.L_x_95:
[----:B------:R-:W-:Y:S04]  /*02b0*/  BSSY.RECONVERGENT B0, `(.L_x_97) ;  /* 0x0000013000007945 */ /* 0x000fe80003800200 */
[----:B------:R-:W-:Y:S05]  /*02c0*/  @P2 BRA `(.L_x_98) ;  /* 0x0000000000442947 */ /* 0x000fea0003800000 */
[----:B------:R-:W1:Y:S02]  /*02d0*/  LDCU.64 UR8, c[0x0][0x388] ;  /* 0x00007100ff0877ac */ /* 0x000e640008000a00 */
[----:B-1----:R-:W-:-:S04]  /*02e0*/  IADD3 R8, P1, PT, R4, UR8, RZ ;  /* 0x0000000804087c10 */ /* 0x002fc8000ff3e0ff */
[----:B------:R-:W-:Y:S01]  /*02f0*/  IADD3.X R9, PT, PT, R7, UR9, RZ, P1, !PT ;  /* 0x0000000907097c10 */ /* 0x000fe20008ffe4ff */
[----:B------:R-:W1:Y:S04]  /*0300*/  LDCU.64 UR8, c[0x0][0x380] ;  /* 0x00007000ff0877ac */ /* 0x000e680008000a00 */
[----:B------:R-:W2:Y:S02]  /*0310*/  LDG.E.U8.CONSTANT R8, desc[UR4][R8.64] ;  /* 0x0000000408087981 */ /* 0x000ea4000c1e9100 */
[----:B--2---:R-:W-:-:S13]  /*0320*/  ISETP.NE.AND P1, PT, R8, RZ, PT ;  /* 0x000000ff0800720c */ /* 0x004fda0003f25270 */
[----:B0-----:R-:W0:Y:S08]  /*0330*/  @P1 LDC.64 R10, c[0x0][0x390] ;  /* 0x0000e400ff0a1b82 */ /* 0x001e300000000a00 */
[----:B------:R-:W2:Y:S01]  /*0340*/  @!P1 LDC.64 R12, c[0x0][0x398] ;  /* 0x0000e600ff0c9b82 */ /* 0x000ea20000000a00 */
[----:B0-----:R-:W-:-:S04]  /*0350*/  @P1 LEA R10, P2, R4, R10, 0x2 ;  /* 0x0000000a040a1211 */ /* 0x001fc800078410ff */
[----:B------:R-:W-:-:S05]  /*0360*/  @P1 LEA.HI.X R11, R4, R11, R7, 0x2, P2 ;  /* 0x0000000b040b1211 */ /* 0x000fca00010f1407 */
[----:B------:R-:W3:Y:S01]  /*0370*/  @P1 LDG.E.CONSTANT R15, desc[UR4][R10.64] ;  /* 0x000000040a0f1981 */ /* 0x000ee2000c1e9900 */
[----:B--2---:R-:W-:-:S04]  /*0380*/  @!P1 LEA R12, P2, R4, R12, 0x2 ;  /* 0x0000000c040c9211 */ /* 0x004fc800078410ff */
[----:B------:R-:W-:-:S05]  /*0390*/  @!P1 LEA.HI.X R13, R4, R13, R7, 0x2, P2 ;  /* 0x0000000d040d9211 */ /* 0x000fca00010f1407 */
[----:B------:R-:W3:Y:S01]  /*03a0*/  @!P1 LDG.E.CONSTANT R15, desc[UR4][R12.64] ;  /* 0x000000040c0f9981 */ /* 0x000ee2000c1e9900 */
[----:B-1----:R-:W-:-:S04]  /*03b0*/  LEA R6, P1, R4, UR8, 0x2 ;  /* 0x0000000804067c11 */ /* 0x002fc8000f8210ff */
[----:B------:R-:W-:-:S05]  /*03c0*/  LEA.HI.X R7, R4, UR9, R7, 0x2, P1 ;  /* 0x0000000904077c11 */ /* 0x000fca00088f1407 */
[----:B---3--:R1:W-:Y:S04]  /*03d0*/  STG.E desc[UR4][R6.64], R15 ;  /* 0x0000000f06007986 */ /* 0x0083e8000c101904 */
.L_x_98:
[----:B------:R-:W-:Y:S05]  /*03e0*/  BSYNC.RECONVERGENT B0 ;  /* 0x0000000000007941 */ /* 0x000fea0003800200 */
.L_x_97:
        /* <DEDUP_REMOVED lines=8> */
[----:B------:R-:W2:Y:S08]  /*0470*/  @P1 LDC.64 R8, c[0x0][0x390] ;  /* 0x0000e400ff081b82 */ /* 0x000eb00000000a00 */
[----:B0-----:R-:W0:Y:S01]  /*0480*/  @!P1 LDC.64 R10, c[0x0][0x398] ;  /* 0x0000e600ff0a9b82 */ /* 0x001e220000000a00 */
[----:B--2---:R-:W-:-:S04]  /*0490*/  @P1 LEA R8, P2, R5, R8, 0x2 ;  /* 0x0000000805081211 */ /* 0x004fc800078410ff */
[----:B------:R-:W-:-:S05]  /*04a0*/  @P1 LEA.HI.X R9, R5, R9, R2, 0x2, P2 ;  /* 0x0000000905091211 */ /* 0x000fca00010f1402 */
[----:B------:R-:W2:Y:S01]  /*04b0*/  @P1 LDG.E.CONSTANT R13, desc[UR4][R8.64] ;  /* 0x00000004080d1981 */ /* 0x000ea2000c1e9900 */
[----:B0-----:R-:W-:-:S04]  /*04c0*/  @!P1 LEA R10, P2, R5, R10, 0x2 ;  /* 0x0000000a050a9211 */ /* 0x001fc800078410ff */
[----:B------:R-:W-:-:S05]  /*04d0*/  @!P1 LEA.HI.X R11, R5, R11, R2, 0x2, P2 ;  /* 0x0000000b050b9211 */ /* 0x000fca00010f1402 */
[----:B------:R-:W2:Y:S01]  /*04e0*/  @!P1 LDG.E.CONSTANT R13, desc[UR4][R10.64] ;  /* 0x000000040a0d9981 */ /* 0x000ea2000c1e9900 */
[----:B-1----:R-:W-:-:S04]  /*04f0*/  LEA R4, P1, R5, UR8, 0x2 ;  /* 0x0000000805047c11 */ /* 0x002fc8000f8210ff */
[----:B------:R-:W-:-:S05]  /*0500*/  LEA.HI.X R5, R5, UR9, R2, 0x2, P1 ;  /* 0x0000000905057c11 */ /* 0x000fca00088f1402 */
[----:B--2---:R2:W-:Y:S04]  /*0510*/  STG.E desc[UR4][R4.64], R13 ;  /* 0x0000000d04007986 */ /* 0x0045e8000c101904 */
.L_x_100:
[----:B------:R-:W-:Y:S05]  /*0520*/  BSYNC.RECONVERGENT B0 ;  /* 0x0000000000007941 */ /* 0x000fea0003800200 */
.L_x_99:
[----:B------:R-:W-:Y:S05]  /*0530*/  @P0 EXIT ;  /* 0x000000000000094d */ /* 0x000fea0003800000 */
[----:B------:R-:W2:Y:S02]  /*0540*/  LDCU.64 UR6, c[0x0][0x388] ;  /* 0x00007100ff0677ac */ /* 0x000ea40008000a00 */
[----:B--2---:R-:W-:-:S04]  /*0550*/  IADD3 R4, P0, PT, R0, UR6, RZ ;  /* 0x0000000600047c10 */ /* 0x004fc8000ff1e0ff */
[----:B------:R-:W-:Y:S01]  /*0560*/  IADD3.X R5, PT, PT, R3, UR7, RZ, P0, !PT ;  /* 0x0000000703057c10 */ /* 0x000fe200087fe4ff */
[----:B------:R-:W2:Y:S04]  /*0570*/  LDCU.64 UR6, c[0x0][0x380] ;  /* 0x00007000ff0677ac */ /* 0x000ea80008000a00 */
[----:B------:R-:W3:Y:S02]  /*0580*/  LDG.E.U8.CONSTANT R4, desc[UR4][R4.64] ;  /* 0x0000000404047981 */ /* 0x000ee4000c1e9100 */
[----:B---3--:R-:W-:-:S13]  /*0590*/  ISETP.NE.AND P0, PT, R4, RZ, PT ;  /* 0x000000ff0400720c */ /* 0x008fda0003f05270 */
[----:B-1----:R-:W1:Y:S08]  /*05a0*/  @P0 LDC.64 R6, c[0x0][0x390] ;  /* 0x0000e400ff060b82 */ /* 0x002e700000000a00 */
[----:B------:R-:W3:Y:S01]  /*05b0*/  @!P0 LDC.64 R8, c[0x0][0x398] ;  /* 0x0000e600ff088b82 */ /* 0x000ee20000000a00 */
[----:B-1----:R-:W-:-:S04]  /*05c0*/  @P0 LEA R6, P1, R0, R6, 0x2 ;  /* 0x0000000600060211 */ /* 0x002fc800078210ff */
[----:B------:R-:W-:-:S05]  /*05d0*/  @P0 LEA.HI.X R7, R0, R7, R3, 0x2, P1 ;  /* 0x0000000700070211 */ /* 0x000fca00008f1403 */
[----:B0-----:R-:W4:Y:S01]  /*05e0*/  @P0 LDG.E.CONSTANT R11, desc[UR4][R6.64] ;  /* 0x00000004060b0981 */ /* 0x001f22000c1e9900 */
[----:B---3--:R-:W-:-:S04]  /*05f0*/  @!P0 LEA R8, P1, R0, R8, 0x2 ;  /* 0x0000000800088211 */ /* 0x008fc800078210ff */
[----:B------:R-:W-:-:S05]  /*0600*/  @!P0 LEA.HI.X R9, R0, R9, R3, 0x2, P1 ;  /* 0x0000000900098211 */ /* 0x000fca00008f1403 */
[----:B------:R-:W4:Y:S01]  /*0610*/  @!P0 LDG.E.CONSTANT R11, desc[UR4][R8.64] ;  /* 0x00000004080b8981 */ /* 0x000f22000c1e9900 */
[----:B--2---:R-:W-:-:S04]  /*0620*/  LEA R2, P0, R0, UR6, 0x2 ;  /* 0x0000000600027c11 */ /* 0x004fc8000f8010ff */
[----:B------:R-:W-:-:S05]  /*0630*/  LEA.HI.X R3, R0, UR7, R3, 0x2, P0 ;  /* 0x0000000700037c11 */ /* 0x000fca00080f1403 */
[----:B----4-:R-:W-:Y:S01]  /*0640*/  STG.E desc[UR4][R2.64], R11 ;  /* 0x0000000b02007986 */ /* 0x010fe2000c101904 */
[----:B------:R-:W-:Y:S05]  /*0650*/  EXIT ;  /* 0x000000000000794d */ /* 0x000fea0003800000 */
.L_x_101:
        /* <DEDUP_REMOVED lines=10> */
.L_x_152:


//--------------------- .text.where_half_kernel   --------------------------
	.section	.text.where_half_kernel,"ax",@progbits
	.align	128
        .global         where_half_kernel
        .type           where_half_kernel,@function
        .size           where_half_kernel,(.L_x_153 - where_half_kernel)
        .other          where_half_kernel,@"STO_CUDA_ENTRY STV_DEFAULT"
where_half_kernel:
.text.where_half_kernel:
        /* <DEDUP_REMOVED lines=25> */
[----:B------:R-:W0:Y:S02]  /*0190*/  LDCU.128 UR8, c[0x0][0x380] ;  /* 0x00007000ff0877ac */ /* 0x000e240008000c00 */
[----:B0-----:R-:W-:-:S04]  /*01a0*/  IADD3 R10, P1, PT, R8, UR10, RZ ;  /* 0x0000000a080a7c10 */ /* 0x001fc8000ff3e0ff */
[----:B------:R-:W-:-:S05]  /*01b0*/  IADD3.X R11, PT, PT, R9, UR11, RZ, P1, !PT ;  /* 0x0000000b090b7c10 */ /* 0x000fca0008ffe4ff */
[----:B------:R-:W2:Y:S01]  /*01c0*/  LDG.E.U8.CONSTANT R10, desc[UR4][R10.64] ;  /* 0x000000040a0a7981 */ /* 0x000ea2000c1e9100 */
[C---:B------:R-:W-:Y:S01]  /*01d0*/  IMAD.SHL.U32 R17, R8.reuse, 0x2, RZ ;  /* 0x0000000208117824 */ /* 0x040fe200078e00ff */
[----:B------:R-:W-:Y:S02]  /*01e0*/  SHF.L.U64.HI R6, R8, 0x1, R9 ;  /* 0x0000000108067819 */ /* 0x000fe40000010209 */
[----:B--2---:R-:W-:-:S13]  /*01f0*/  ISETP.NE.AND P1, PT, R10, RZ, PT ;  /* 0x000000ff0a00720c */ /* 0x004fda0003f25270 */
[----:B------:R-:W0:Y:S08]  /*0200*/  @P1 LDC.64 R12, c[0x0][0x390] ;  /* 0x0000e400ff0c1b82 */ /* 0x000e300000000a00 */
[----:B------:R-:W1:Y:S01]  /*0210*/  @!P1 LDC.64 R14, c[0x0][0x398] ;  /* 0x0000e600ff0e9b82 */ /* 0x000e620000000a00 */
[----:B0-----:R-:W-:-:S05]  /*0220*/  @P1 IADD3 R12, P4, PT, R17, R12, RZ ;  /* 0x0000000c110c1210 */ /* 0x001fca0007f9e0ff */
[----:B------:R-:W-:Y:S01]  /*0230*/  @P1 IMAD.X R13, R6, 0x1, R13, P4 ;  /* 0x00000001060d1824 */ /* 0x000fe200020e060d */
[----:B-1----:R-:W-:-:S05]  /*0240*/  @!P1 IADD3 R14, P5, PT, R17, R14, RZ ;  /* 0x0000000e110e9210 */ /* 0x002fca0007fbe0ff */
[----:B------:R-:W2:Y:S01]  /*0250*/  @P1 LDG.E.U16.CONSTANT R13, desc[UR4][R12.64] ;  /* 0x000000040c0d1981 */ /* 0x000ea2000c1e9500 */
[----:B------:R-:W-:-:S06]  /*0260*/  @!P1 IMAD.X R15, R6, 0x1, R15, P5 ;  /* 0x00000001060f9824 */ /* 0x000fcc00028e060f */
[----:B------:R-:W3:Y:S01]  /*0270*/  @!P1 LDG.E.U16.CONSTANT R15, desc[UR4][R14.64] ;  /* 0x000000040e0f9981 */ /* 0x000ee2000c1e9500 */
[----:B------:R-:W-:-:S04]  /*0280*/  IADD3 R8, P4, PT, R17, UR8, RZ ;  /* 0x0000000811087c10 */ /* 0x000fc8000ff9e0ff */
[----:B------:R-:W-:-:S05]  /*0290*/  IADD3.X R9, PT, PT, R6, UR9, RZ, P4, !PT ;  /* 0x0000000906097c10 */ /* 0x000fca000a7fe4ff */
[----:B--2---:R0:W-:Y:S04]  /*02a0*/  @P1 STG.E.U16 desc[UR4][R8.64], R13 ;  /* 0x0000000d08001986 */ /* 0x0041e8000c101504 */
[----:B---3--:R0:W-:Y:S02]  /*02b0*/  @!P1 STG.E.U16 desc[UR4][R8.64], R15 ;  /* 0x0000000f08009986 */ /* 0x0081e4000c101504 */
.L_x_103:
[----:B------:R-:W-:Y:S05]  /*02c0*/  BSYNC.RECONVERGENT B0 ;  /* 0x0000000000007941 */ /* 0x000fea0003800200 */
.L_x_102:
[----:B------:R-:W-:Y:S04]  /*02d0*/  BSSY.RECONVERGENT B0, `(.L_x_104) ;  /* 0x0000015000007945 */ /* 0x000fe80003800200 */
[----:B------:R-:W-:Y:S05]  /*02e0*/  @P2 BRA `(.L_x_105) ;  /* 0x00000000004c2947 */ /* 0x000fea0003800000 */
        /* <DEDUP_REMOVED lines=19> */
.L_x_105:
[----:B------:R-:W-:Y:S05]  /*0420*/  BSYNC.RECONVERGENT B0 ;  /* 0x0000000000007941 */ /* 0x000fea0003800200 */
.L_x_104:
[----:B------:R-:W-:Y:S04]  /*0430*/  BSSY.RECONVERGENT B0, `(.L_x_106) ;  /* 0x0000015000007945 */ /* 0x000fe80003800200 */
[----:B------:R-:W-:Y:S05]  /*0440*/  @P3 BRA `(.L_x_107) ;  /* 0x00000000004c3947 */ /* 0x000fea0003800000 */
[----:B------:R-:W1:Y:S02]  /*0450*/  LDCU.128 UR8, c[0x0][0x380] ;  /* 0x00007000ff0877ac */ /* 0x000e640008000c00 */
[----:B-1----:R-:W-:-:S04]  /*0460*/  IADD3 R6, P1, PT, R2, UR10, RZ ;  /* 0x0000000a02067c10 */ /* 0x002fc8000ff3e0ff */
[----:B------:R-:W-:-:S05]  /*0470*/  IADD3.X R7, PT, PT, R5, UR11, RZ, P1, !PT ;  /* 0x0000000b05077c10 */ /* 0x000fca0008ffe4ff */
[----:B------:R-:W2:Y:S01]  /*0480*/  LDG.E.U8.CONSTANT R6, desc[UR4][R6.64] ;  /* 0x0000000406067981 */ /* 0x000ea2000c1e9100 */
[C---:B0-----:R-:W-:Y:S01]  /*0490*/  IMAD.SHL.U32 R13, R2.reuse, 0x2, RZ ;  /* 0x00000002020d7824 */ /* 0x041fe200078e00ff */
        /* <DEDUP_REMOVED lines=14> */
.L_x_107:
[----:B------:R-:W-:Y:S05]  /*0580*/  BSYNC.RECONVERGENT B0 ;  /* 0x0000000000007941 */ /* 0x000fea0003800200 */
.L_x_106:
[----:B------:R-:W-:Y:S05]  /*0590*/  @P0 EXIT ;  /* 0x000000000000094d */ /* 0x000fea0003800000 */
[----:B------:R-:W2:Y:S02]  /*05a0*/  LDCU.128 UR8, c[0x0][0x380] ;  /* 0x00007000ff0877ac */ /* 0x000ea40008000c00 */
[----:B--2---:R-:W-:-:S04]  /*05b0*/  IADD3 R4, P0, PT, R0, UR10, RZ ;  /* 0x0000000a00047c10 */ /* 0x004fc8000ff1e0ff */
[----:B------:R-:W-:-:S05]  /*05c0*/  IADD3.X R5, PT, PT, R3, UR11, RZ, P0, !PT ;  /* 0x0000000b03057c10 */ /* 0x000fca00087fe4ff */
[----:B------:R-:W2:Y:S01]  /*05d0*/  LDG.E.U8.CONSTANT R4, desc[UR4][R4.64] ;  /* 0x0000000404047981 */ /* 0x000ea2000c1e9100 */
[C---:B-1----:R-:W-:Y:S01]  /*05e0*/  IMAD.SHL.U32 R6, R0.reuse, 0x2, RZ ;  /* 0x0000000200067824 */ /* 0x042fe200078e00ff */
[----:B------:R-:W-:-:S04]  /*05f0*/  SHF.L.U64.HI R0, R0, 0x1, R3 ;  /* 0x0000000100007819 */ /* 0x000fc80000010203 */
[----:B------:R-:W-:-:S04]  /*0600*/  IADD3 R2, P1, PT, R6, UR8, RZ ;  /* 0x0000000806027c10 */ /* 0x000fc8000ff3e0ff */
[----:B------:R-:W-:Y:S02]  /*0610*/  IADD3.X R3, PT, PT, R0, UR9, RZ, P1, !PT ;  /* 0x0000000900037c10 */ /* 0x000fe40008ffe4ff */
[----:B--2---:R-:W-:-:S13]  /*0620*/  ISETP.NE.AND P0, PT, R4, RZ, PT ;  /* 0x000000ff0400720c */ /* 0x004fda0003f05270 */
[----:B------:R-:W-:Y:S05]  /*0630*/  @!P0 BRA `(.L_x_108) ;  /* 0x0000000000188947 */ /* 0x000fea0003800000 */
[----:B------:R-:W1:Y:S02]  /*0640*/  LDCU.64 UR6, c[0x0][0x390] ;  /* 0x00007200ff0677ac */ /* 0x000e640008000a00 */
[----:B-1----:R-:W-:-:S04]  /*0650*/  IADD3 R4, P0, PT, R6, UR6, RZ ;  /* 0x0000000606047c10 */ /* 0x002fc8000ff1e0ff */
[----:B------:R-:W-:-:S06]  /*0660*/  IADD3.X R5, PT, PT, R0, UR7, RZ, P0, !PT ;  /* 0x0000000700057c10 */ /* 0x000fcc00087fe4ff */
[----:B------:R-:W2:Y:S04]  /*0670*/  LDG.E.U16.CONSTANT R5, desc[UR4][R4.64] ;  /* 0x0000000404057981 */ /* 0x000ea8000c1e9500 */
[----:B--2---:R-:W-:Y:S01]  /*0680*/  STG.E.U16 desc[UR4][R2.64], R5 ;  /* 0x0000000502007986 */ /* 0x004fe2000c101504 */
[----:B------:R-:W-:Y:S05]  /*0690*/  EXIT ;  /* 0x000000000000794d */ /* 0x000fea0003800000 */
.L_x_108:
[----:B------:R-:W1:Y:S02]  /*06a0*/  LDCU.64 UR6, c[0x0][0x398] ;  /* 0x00007300ff0677ac */ /* 0x000e640008000a00 */
[----:B-1----:R-:W-:-:S04]  /*06b0*/  IADD3 R4, P0, PT, R6, UR6, RZ ;  /* 0x0000000606047c10 */ /* 0x002fc8000ff1e0ff */
[----:B------:R-:W-:-:S06]  /*06c0*/  IADD3.X R5, PT, PT, R0, UR7, RZ, P0, !PT ;  /* 0x0000000700057c10 */ /* 0x000fcc00087fe4ff */
[----:B------:R-:W2:Y:S04]  /*06d0*/  LDG.E.U16.CONSTANT R5, desc[UR4][R4.64] ;  /* 0x0000000404057981 */ /* 0x000ea8000c1e9500 */
[----:B--2---:R-:W-:Y:S01]  /*06e0*/  STG.E.U16 desc[UR4][R2.64], R5 ;  /* 0x0000000502007986 */ /* 0x004fe2000c101504 */
[----:B------:R-:W-:Y:S05]  /*06f0*/  EXIT ;  /* 0x000000000000794d */ /* 0x000fea0003800000 */
.L_x_109:
        /* <DEDUP_REMOVED lines=16> */
.L_x_153:


//--------------------- .text.where_scalar_xy_float_kernel --------------------------
	.section	.text.where_scalar_xy_float_kernel,"ax",@progbits
	.align	128
        .global         where_scalar_xy_float_kernel
        .type           where_scalar_xy_float_kernel,@function
        .size           where_scalar_xy_float_kernel,(.L_x_154 - where_scalar_xy_float_kernel)
        .other          where_scalar_xy_float_kernel,@"STO_CUDA_ENTRY STV_DEFAULT"
where_scalar_xy_float_kernel:
.text.where_scalar_xy_float_kernel:
        /* <DEDUP_REMOVED lines=68> */
.L_x_110:
        /* <DEDUP_REMOVED lines=12> */
.L_x_154:


//--------------------- .text.where_scalar_y_float_kernel --------------------------
	.section	.text.where_scalar_y_float_kernel,"ax",@progbits
	.align	128
        .global         where_scalar_y_float_kernel
        .type           where_scalar_y_float_kernel,@function
        .size           where_scalar_y_float_kernel,(.L_x_155 - where_scalar_y_float_kernel)
        .other          where_scalar_y_float_kernel,@"STO_CUDA_ENTRY STV_DEFAULT"
where_scalar_y_float_kernel:
.text.where_scalar_y_float_kernel:
[----:B------:R-:W-:Y:S01]  /*0000*/  LDC R1, c[0x0][0x37c] ;  /* 0x0000df00ff017b82 */ /* 0x000fe20000000800 */
[----:B------:R-:W0:Y:S07]  /*0010*/  S2R R6, SR_TID.X ;  /* 0x0000000000067919 */ /* 0x000e2e0000002100 */
[----:B------:R-:W1:Y:S01]  /*0020*/  LDC R5, c[0x0][0x360] ;  /* 0x0000d800ff057b82 */ /* 0x000e620000000800 */
[----:B------:R-:W2:Y:S01]  /*0030*/  LDCU.64 UR6, c[0x0][0x3a0] ;  /* 0x00007400ff0677ac */ /* 0x000ea20008000a00 */
[----:B------:R-:W-:Y:S01]  /*0040*/  IMAD.MOV.U32 R7, RZ, RZ, RZ ;  /* 0x000000ffff077224 */ /* 0x000fe200078e00ff */
[----:B------:R-:W-:Y:S01]  /*0050*/  BSSY.RECONVERGENT B0, `(.L_x_111) ;  /* 0x0000024000007945 */ /* 0x000fe20003800200 */
[----:B------:R-:W3:Y:S04]  /*0060*/  LDCU UR10, c[0x0][0x398] ;  /* 0x00007300ff0a77ac */ /* 0x000ee80008000800 */
[----:B------:R-:W0:Y:S01]  /*0070*/  S2UR UR4, SR_CTAID.X ;  /* 0x00000000000479c3 */ /* 0x000e220000002500 */
[----:B---3--:R-:W-:-:S02]  /*0080*/  IMAD.U32 R2, RZ, RZ, UR10 ;  /* 0x0000000aff027e24 */ /* 0x008fc4000f8e00ff */
        /* <DEDUP_REMOVED lines=21> */
[----:B------:R-:W-:Y:S01]  /*01e0*/  IMAD.U32 R17, RZ, RZ, UR10 ;  /* 0x0000000aff117e24 */ /* 0x000fe2000f8e00ff */
[----:B------:R-:W0:Y:S03]  /*01f0*/  LDCU.64 UR8, c[0x0][0x380] ;  /* 0x00007000ff0877ac */ /* 0x000e260008000a00 */
[----:B------:R-:W2:Y:S02]  /*0200*/  LDG.E.U8.CONSTANT R10, desc[UR4][R10.64] ;  /* 0x000000040a0a7981 */ /* 0x000ea4000c1e9100 */
[----:B--2---:R-:W-:-:S13]  /*0210*/  ISETP.NE.AND P1, PT, R10, RZ, PT ;  /* 0x000000ff0a00720c */ /* 0x004fda0003f25270 */
[----:B------:R-:W1:Y:S02]  /*0220*/  @P1 LDC.64 R12, c[0x0][0x390] ;  /* 0x0000e400ff0c1b82 */ /* 0x000e640000000a00 */
[----:B-1----:R-:W-:-:S04]  /*0230*/  @P1 LEA R12, P4, R6, R12, 0x2 ;  /* 0x0000000c060c1211 */ /* 0x002fc800078810ff */
[----:B------:R-:W-:-:S05]  /*0240*/  @P1 LEA.HI.X R13, R6, R13, R7, 0x2, P4 ;  /* 0x0000000d060d1211 */ /* 0x000fca00020f1407 */
[----:B------:R-:W2:Y:S01]  /*0250*/  @P1 LDG.E.CONSTANT R17, desc[UR4][R12.64] ;  /* 0x000000040c111981 */ /* 0x000ea2000c1e9900 */
[----:B0-----:R-:W-:-:S04]  /*0260*/  LEA R14, P1, R6, UR8, 0x2 ;  /* 0x00000008060e7c11 */ /* 0x001fc8000f8210ff */
[----:B------:R-:W-:-:S05]  /*0270*/  LEA.HI.X R15, R6, UR9, R7, 0x2, P1 ;  /* 0x00000009060f7c11 */ /* 0x000fca00088f1407 */
[----:B--2---:R0:W-:Y:S04]  /*0280*/  STG.E desc[UR4][R14.64], R17 ;  /* 0x000000110e007986 */ /* 0x0041e8000c101904 */
.L_x_112:
[----:B------:R-:W-:Y:S05]  /*0290*/  BSYNC.RECONVERGENT B0 ;  /* 0x0000000000007941 */ /* 0x000fea0003800200 */
.L_x_111:
[----:B------:R-:W-:Y:S04]  /*02a0*/  BSSY.RECONVERGENT B0, `(.L_x_113) ;  /* 0x0000010000007945 */ /* 0x000fe80003800200 */
[----:B------:R-:W-:Y:S05]  /*02b0*/  @P2 BRA `(.L_x_114) ;  /* 0x0000000000382947 */ /* 0x000fea0003800000 */
[----:B------:R-:W1:Y:S02]  /*02c0*/  LDCU.64 UR8, c[0x0][0x388] ;  /* 0x00007100ff0877ac */ /* 0x000e640008000a00 */
[----:B-1----:R-:W-:-:S04]  /*02d0*/  IADD3 R6, P1, PT, R9, UR8, RZ ;  /* 0x0000000809067c10 */ /* 0x002fc8000ff3e0ff */
[----:B------:R-:W-:Y:S01]  /*02e0*/  IADD3.X R7, PT, PT, R8, UR9, RZ, P1, !PT ;  /* 0x0000000908077c10 */ /* 0x000fe20008ffe4ff */
[----:B0-----:R-:W-:Y:S01]  /*02f0*/  IMAD.U32 R15, RZ, RZ, UR10 ;  /* 0x0000000aff0f7e24 */ /* 0x001fe2000f8e00ff */
        /* <DEDUP_REMOVED lines=10> */
.L_x_114:
[----:B------:R-:W-:Y:S05]  /*03a0*/  BSYNC.RECONVERGENT B0 ;  /* 0x0000000000007941 */ /* 0x000fea0003800200 */
.L_x_113:
[----:B------:R-:W-:Y:S04]  /*03b0*/  BSSY.RECONVERGENT B0, `(.L_x_115) ;  /* 0x0000010000007945 */ /* 0x000fe80003800200 */
[----:B------:R-:W-:Y:S05]  /*03c0*/  @P3 BRA `(.L_x_116) ;  /* 0x0000000000383947 */ /* 0x000fea0003800000 */
[----:B------:R-:W2:Y:S02]  /*03d0*/  LDCU.64 UR8, c[0x0][0x388] ;  /* 0x00007100ff0877ac */ /* 0x000ea40008000a00 */
[----:B--2---:R-:W-:-:S04]  /*03e0*/  IADD3 R6, P1, PT, R4, UR8, RZ ;  /* 0x0000000804067c10 */ /* 0x004fc8000ff3e0ff */
[----:B------:R-:W-:Y:S01]  /*03f0*/  IADD3.X R7, PT, PT, R5, UR9, RZ, P1, !PT ;  /* 0x0000000905077c10 */ /* 0x000fe20008ffe4ff */
[----:B-1----:R-:W-:Y:S01]  /*0400*/  IMAD.U32 R13, RZ, RZ, UR10 ;  /* 0x0000000aff0d7e24 */ /* 0x002fe2000f8e00ff */
[----:B------:R-:W1:Y:S03]  /*0410*/  LDCU.64 UR8, c[0x0][0x380] ;  /* 0x00007000ff0877ac */ /* 0x000e660008000a00 */
[----:B------:R-:W2:Y:S02]  /*0420*/  LDG.E.U8.CONSTANT R6, desc[UR4][R6.64] ;  /* 0x0000000406067981 */ /* 0x000ea4000c1e9100 */
[----:B--2---:R-:W-:-:S13]  /*0430*/  ISETP.NE.AND P1, PT, R6, RZ, PT ;  /* 0x000000ff0600720c */ /* 0x004fda0003f25270 */
[----:B------:R-:W2:Y:S02]  /*0440*/  @P1 LDC.64 R8, c[0x0][0x390] ;  /* 0x0000e400ff081b82 */ /* 0x000ea40000000a00 */
[----:B--2---:R-:W-:-:S04]  /*0450*/  @P1 LEA R8, P2, R4, R8, 0x2 ;  /* 0x0000000804081211 */ /* 0x004fc800078410ff */
[----:B------:R-:W-:-:S05]  /*0460*/  @P1 LEA.HI.X R9, R4, R9, R5, 0x2, P2 ;  /* 0x0000000904091211 */ /* 0x000fca00010f1405 */
[----:B------:R-:W2:Y:S01]  /*0470*/  @P1 LDG.E.CONSTANT R13, desc[UR4][R8.64] ;  /* 0x00000004080d1981 */ /* 0x000ea2000c1e9900 */
[----:B-1----:R-:W-:-:S04]  /*0480*/  LEA R10, P1, R4, UR8, 0x2 ;  /* 0x00000008040a7c11 */ /* 0x002fc8000f8210ff */
[----:B------:R-:W-:-:S05]  /*0490*/  LEA.HI.X R11, R4, UR9, R5, 0x2, P1 ;  /* 0x00000009040b7c11 */ /* 0x000fca00088f1405 */
[----:B--2---:R2:W-:Y:S04]  /*04a0*/  STG.E desc[UR4][R10.64], R13 ;  /* 0x0000000d0a007986 */ /* 0x0045e8000c101904 */
.L_x_116:
[----:B------:R-:W-:Y:S05]  /*04b0*/  BSYNC.RECONVERGENT B0 ;  /* 0x0000000000007941 */ /* 0x000fea0003800200 */
.L_x_115:
[----:B------:R-:W-:Y:S05]  /*04c0*/  @P0 EXIT ;  /* 0x000000000000094d */ /* 0x000fea0003800000 */
[----:B------:R-:W3:Y:S02]  /*04d0*/  LDCU.64 UR6, c[0x0][0x388] ;  /* 0x00007100ff0677ac */ /* 0x000ee40008000a00 */
[----:B---3--:R-:W-:-:S04]  /*04e0*/  IADD3 R4, P0, PT, R0, UR6, RZ ;  /* 0x0000000600047c10 */ /* 0x008fc8000ff1e0ff */
[----:B------:R-:W-:-:S05]  /*04f0*/  IADD3.X R5, PT, PT, R3, UR7, RZ, P0, !PT ;  /* 0x0000000703057c10 */ /* 0x000fca00087fe4ff */
[----:B------:R-:W3:Y:S01]  /*0500*/  LDG.E.U8.CONSTANT R4, desc[UR4][R4.64] ;  /* 0x0000000404047981 */ /* 0x000ee2000c1e9100 */
[----:B------:R-:W-:Y:S01]  /*0510*/  BSSY.RECONVERGENT B0, `(.L_x_117) ;  /* 0x0000007000007945 */ /* 0x000fe20003800200 */
[----:B---3--:R-:W-:-:S13]  /*0520*/  ISETP.NE.AND P0, PT, R4, RZ, PT ;  /* 0x000000ff0400720c */ /* 0x008fda0003f05270 */
[----:B------:R-:W-:Y:S05]  /*0530*/  @!P0 BRA `(.L_x_118) ;  /* 0x0000000000108947 */ /* 0x000fea0003800000 */
[----:B------:R-:W3:Y:S02]  /*0540*/  LDCU.64 UR6, c[0x0][0x390] ;  /* 0x00007200ff0677ac */ /* 0x000ee40008000a00 */
[----:B---3--:R-:W-:-:S04]  /*0550*/  LEA R4, P0, R0, UR6, 0x2 ;  /* 0x0000000600047c11 */ /* 0x008fc8000f8010ff */
[----:B------:R-:W-:-:S05]  /*0560*/  LEA.HI.X R5, R0, UR7, R3, 0x2, P0 ;  /* 0x0000000700057c11 */ /* 0x000fca00080f1403 */
[----:B------:R3:W5:Y:S04]  /*0570*/  LDG.E.CONSTANT R2, desc[UR4][R4.64] ;  /* 0x0000000404027981 */ /* 0x000768000c1e9900 */
.L_x_118:
[----:B------:R-:W-:Y:S05]  /*0580*/  BSYNC.RECONVERGENT B0 ;  /* 0x0000000000007941 */ /* 0x000fea0003800200 */
.L_x_117:
[----:B------:R-:W3:Y:S02]  /*0590*/  LDCU.64 UR6, c[0x0][0x380] ;  /* 0x00007000ff0677ac */ /* 0x000ee40008000a00 */
[----:B---3--:R-:W-:-:S04]  /*05a0*/  LEA R4, P0, R0, UR6, 0x2 ;  /* 0x0000000600047c11 */ /* 0x008fc8000f8010ff */
[----:B------:R-:W-:-:S05]  /*05b0*/  LEA.HI.X R5, R0, UR7, R3, 0x2, P0 ;  /* 0x0000000700057c11 */ /* 0x000fca00080f1403 */
[----:B-----5:R-:W-:Y:S01]  /*05c0*/  STG.E desc[UR4][R4.64], R2 ;  /* 0x0000000204007986 */ /* 0x020fe2000c101904 */
[----:B------:R-:W-:Y:S05]  /*05d0*/  EXIT ;  /* 0x000000000000794d */ /* 0x000fea0003800000 */
.L_x_119:
        /* <DEDUP_REMOVED lines=10> */
.L_x_155:


//--------------------- .text.where_scalar_x_float_kernel --------------------------
	.section	.text.where_scalar_x_float_kernel,"ax",@progbits
	.align	128
        .global         where_scalar_x_float_kernel
        .type           where_scalar_x_float_kernel,@function
        .size           where_scalar_x_float_kernel,(.L_x_156 - where_scalar_x_float_kernel)
        .other          where_scalar_x_float_kernel,@"STO_CUDA_ENTRY STV_DEFAULT"
where_scalar_x_float_kernel:
.text.where_scalar_x_float_kernel:
        /* <DEDUP_REMOVED lines=34> */
[----:B------:R-:W1:Y:S02]  /*0220*/  @!P1 LDC.64 R12, c[0x0][0x398] ;  /* 0x0000e600ff0c9b82 */ /* 0x000e640000000a00 */
[----:B-1----:R-:W-:-:S04]  /*0230*/  @!P1 LEA R12, P4, R6, R12, 0x2 ;  /* 0x0000000c060c9211 */ /* 0x002fc800078810ff */
[----:B------:R-:W-:-:S05]  /*0240*/  @!P1 LEA.HI.X R13, R6, R13, R7, 0x2, P4 ;  /* 0x0000000d060d9211 */ /* 0x000fca00020f1407 */
[----:B------:R-:W2:Y:S01]  /*0250*/  @!P1 LDG.E.CONSTANT R17, desc[UR4][R12.64] ;  /* 0x000000040c119981 */ /* 0x000ea2000c1e9900 */
[----:B0-----:R-:W-:-:S04]  /*0260*/  LEA R14, P1, R6, UR8, 0x2 ;  /* 0x00000008060e7c11 */ /* 0x001fc8000f8210ff */
[----:B------:R-:W-:-:S05]  /*0270*/  LEA.HI.X R15, R6, UR9, R7, 0x2, P1 ;  /* 0x00000009060f7c11 */ /* 0x000fca00088f1407 */
[----:B--2---:R0:W-:Y:S04]  /*0280*/  STG.E desc[UR4][R14.64], R17 ;  /* 0x000000110e007986 */ /* 0x0041e8000c101904 */
.L_x_121:
[----:B------:R-:W-:Y:S05]  /*0290*/  BSYNC.RECONVERGENT B0 ;  /* 0x0000000000007941 */ /* 0x000fea0003800200 */
.L_x_120:
        /* <DEDUP_REMOVED lines=16> */
.L_x_123:
[----:B------:R-:W-:Y:S05]  /*03a0*/  BSYNC.RECONVERGENT B0 ;  /* 0x0000000000007941 */ /* 0x000fea0003800200 */
.L_x_122:
        /* <DEDUP_REMOVED lines=9> */
[----:B------:R-:W2:Y:S02]  /*0440*/  @!P1 LDC.64 R8, c[0x0][0x398] ;  /* 0x0000e600ff089b82 */ /* 0x000ea40000000a00 */
[----:B--2---:R-:W-:-:S04]  /*0450*/  @!P1 LEA R8, P2, R4, R8, 0x2 ;  /* 0x0000000804089211 */ /* 0x004fc800078410ff */
[----:B------:R-:W-:-:S05]  /*0460*/  @!P1 LEA.HI.X R9, R4, R9, R5, 0x2, P2 ;  /* 0x0000000904099211 */ /* 0x000fca00010f1405 */
[----:B------:R-:W2:Y:S01]  /*0470*/  @!P1 LDG.E.CONSTANT R13, desc[UR4][R8.64] ;  /* 0x00000004080d9981 */ /* 0x000ea2000c1e9900 */
[----:B-1----:R-:W-:-:S04]  /*0480*/  LEA R10, P1, R4, UR8, 0x2 ;  /* 0x00000008040a7c11 */ /* 0x002fc8000f8210ff */
[----:B------:R-:W-:-:S05]  /*0490*/  LEA.HI.X R11, R4, UR9, R5, 0x2, P1 ;  /* 0x00000009040b7c11 */ /* 0x000fca00088f1405 */
[----:B--2---:R2:W-:Y:S04]  /*04a0*/  STG.E desc[UR4][R10.64], R13 ;  /* 0x0000000d0a007986 */ /* 0x0045e8000c101904 */
.L_x_125:
[----:B------:R-:W-:Y:S05]  /*04b0*/  BSYNC.RECONVERGENT B0 ;  /* 0x0000000000007941 */ /* 0x000fea0003800200 */
.L_x_124:
[----:B------:R-:W-:Y:S05]  /*04c0*/  @P0 EXIT ;  /* 0x000000000000094d */ /* 0x000fea0003800000 */
[----:B------:R-:W3:Y:S02]  /*04d0*/  LDCU.64 UR6, c[0x0][0x388] ;  /* 0x00007100ff0677ac */ /* 0x000ee40008000a00 */
[----:B---3--:R-:W-:-:S04]  /*04e0*/  IADD3 R4, P0, PT, R0, UR6, RZ ;  /* 0x0000000600047c10 */ /* 0x008fc8000ff1e0ff */
[----:B------:R-:W-:-:S05]  /*04f0*/  IADD3.X R5, PT, PT, R3, UR7, RZ, P0, !PT ;  /* 0x0000000703057c10 */ /* 0x000fca00087fe4ff */
[----:B------:R-:W3:Y:S01]  /*0500*/  LDG.E.U8.CONSTANT R4, desc[UR4][R4.64] ;  /* 0x0000000404047981 */ /* 0x000ee2000c1e9100 */
[----:B------:R-:W-:Y:S01]  /*0510*/  BSSY.RECONVERGENT B0, `(.L_x_126) ;  /* 0x0000007000007945 */ /* 0x000fe20003800200 */
[----:B---3--:R-:W-:-:S13]  /*0520*/  ISETP.NE.AND P0, PT, R4, RZ, PT ;  /* 0x000000ff0400720c */ /* 0x008fda0003f05270 */
[----:B------:R-:W-:Y:S05]  /*0530*/  @P0 BRA `(.L_x_127) ;  /* 0x0000000000100947 */ /* 0x000fea0003800000 */
[----:B------:R-:W3:Y:S02]  /*0540*/  LDCU.64 UR6, c[0x0][0x398] ;  /* 0x00007300ff0677ac */ /* 0x000ee40008000a00 */
[----:B---3--:R-:W-:-:S04]  /*0550*/  LEA R4, P0, R0, UR6, 0x2 ;  /* 0x0000000600047c11 */ /* 0x008fc8000f8010ff */
[----:B------:R-:W-:-:S05]  /*0560*/  LEA.HI.X R5, R0, UR7, R3, 0x2, P0 ;  /* 0x0000000700057c11 */ /* 0x000fca00080f1403 */
[----:B------:R3:W5:Y:S04]  /*0570*/  LDG.E.CONSTANT R2, desc[UR4][R4.64] ;  /* 0x0000000404027981 */ /* 0x000768000c1e9900 */
.L_x_127:
[----:B------:R-:W-:Y:S05]  /*0580*/  BSYNC.RECONVERGENT B0 ;  /* 0x0000000000007941 */ /* 0x000fea0003800200 */
.L_x_126:
[----:B------:R-:W3:Y:S02]  /*0590*/  LDCU.64 UR6, c[0x0][0x380] ;  /* 0x00007000ff0677ac */ /* 0x000ee40008000a00 */
[----:B---3--:R-:W-:-:S04]  /*05a0*/  LEA R4, P0, R0, UR6, 0x2 ;  /* 0x0000000600047c11 */ /* 0x008fc8000f8010ff */
[----:B------:R-:W-:-:S05]  /*05b0*/  LEA.HI.X R5, R0, UR7, R3, 0x2, P0 ;  /* 0x0000000700057c11 */ /* 0x000fca00080f1403 */
[----:B-----5:R-:W-:Y:S01]  /*05c0*/  STG.E desc[UR4][R4.64], R2 ;  /* 0x0000000204007986 */ /* 0x020fe2000c101904 */
[----:B------:R-:W-:Y:S05]  /*05d0*/  EXIT ;  /* 0x000000000000794d */ /* 0x000fea0003800000 */
.L_x_128:
        /* <DEDUP_REMOVED lines=10> */
.L_x_156:


//--------------------- .text.where_float_kernel  --------------------------
	.section	.text.where_float_kernel,"ax",@progbits
	.align	128
        .global         where_float_kernel
        .type           where_float_kernel,@function
        .size           where_float_kernel,(.L_x_157 - where_float_kernel)
        .other          where_float_kernel,@"STO_CUDA_ENTRY STV_DEFAULT"
where_float_kernel:
.text.where_float_kernel:
        /* <DEDUP_REMOVED lines=42> */
.L_x_130:
[----:B------:R-:W-:Y:S05]  /*02a0*/  BSYNC.RECONVERGENT B0 ;  /* 0x0000000000007941 */ /* 0x000fea0003800200 */
.L_x_129:
        /* <DEDUP_REMOVED lines=19> */
.L_x_132:
[----:B------:R-:W-:Y:S05]  /*03e0*/  BSYNC.RECONVERGENT B0 ;  /* 0x0000000000007941 */ /* 0x000fea0003800200 */
.L_x_131:
        /* <DEDUP_REMOVED lines=19> */
.L_x_134:
[----:B------:R-:W-:Y:S05]  /*0520*/  BSYNC.RECONVERGENT B0 ;  /* 0x0000000000007941 */ /* 0x000fea0003800200 */
.L_x_133:
        /* <DEDUP_REMOVED lines=19> */
.L_x_135:
        /* <DEDUP_REMOVED lines=10> */
.L_x_157:


//--------------------- .nv.shared.reserved.0     --------------------------
	.section	.nv.shared.reserved.0,"aw",@nobits
	.weak		__nv_reservedSMEM_offset_0_alias
	.size		__nv_reservedSMEM_offset_0_alias, 0, 64
	.other		__nv_reservedSMEM_offset_0_alias,@"STO_CUDA_RESERVED_SHARED STV_DEFAULT"
__nv_reservedSMEM_offset_0_alias:
	.zero		0
	.zero		64


//--------------------- .nv.constant0.nan_to_num_float_kernel --------------------------
	.section	.nv.constant0.nan_to_num_float_kernel,"a",@progbits
	.sectionflags	@""
	.align	4
.nv.constant0.nan_to_num_float_kernel:
	.zero		936


//--------------------- .nv.constant0.where_broadcast_float_kernel --------------------------
	.section	.nv.constant0.where_broadcast_float_kernel,"a",@progbits
	.sectionflags	@""
	.align	4
.nv.constant0.where_broadcast_float_kernel:
	.zero		976


//--------------------- .nv.constant0.addcdiv_float_kernel --------------------------
	.section	.nv.constant0.addcdiv_float_kernel,"a",@progbits
	.sectionflags	@""
	.align	4
.nv.constant0.addcdiv_float_kernel:
	.zero		944


//--------------------- .nv.constant0.addcmul_float_kernel --------------------------
	.section	.nv.constant0.addcmul_float_kernel,"a",@progbits
	.sectionflags	@""
	.align	4
.nv.constant0.addcmul_float_kernel:
	.zero		944


//--------------------- .nv.constant0.lerp_scalar_t_float_kernel --------------------------
	.section	.nv.constant0.lerp_scalar_t_float_kernel,"a",@progbits
	.sectionflags	@""
	.align	4
.nv.constant0.lerp_scalar_t_float_kernel:
	.zero		936


//--------------------- .nv.constant0.lerp_float_kernel --------------------------
	.section	.nv.constant0.lerp_float_kernel,"a",@progbits
	.sectionflags	@""
	.align	4
.nv.constant0.lerp_float_kernel:
	.zero		936


//--------------------- .nv.constant0.clamp_scalar_int32_kernel --------------------------
	.section	.nv.constant0.clamp_scalar_int32_kernel,"a",@progbits
	.sectionflags	@""
	.align	4
.nv.constant0.clamp_scalar_int32_kernel:
	.zero		928


//--------------------- .nv.constant0.clamp_scalar_half_kernel --------------------------
	.section	.nv.constant0.clamp_scalar_half_kernel,"a",@progbits
	.sectionflags	@""
	.align	4
.nv.constant0.clamp_scalar_half_kernel:
	.zero		928


//--------------------- .nv.constant0.clamp_max_float_kernel --------------------------
	.section	.nv.constant0.clamp_max_float_kernel,"a",@progbits
	.sectionflags	@""
	.align	4
.nv.constant0.clamp_max_float_kernel:
	.zero		928


//--------------------- .nv.constant0.clamp_min_float_kernel --------------------------
	.section	.nv.constant0.clamp_min_float_kernel,"a",@progbits
	.sectionflags	@""
	.align	4
.nv.constant0.clamp_min_float_kernel:
	.zero		928


//--------------------- .nv.constant0.clamp_scalar_float_kernel --------------------------
	.section	.nv.constant0.clamp_scalar_float_kernel,"a",@progbits
	.sectionflags	@""
	.align	4
.nv.constant0.clamp_scalar_float_kernel:
	.zero		928


//--------------------- .nv.constant0.clamp_float_kernel --------------------------
	.section	.nv.constant0.clamp_float_kernel,"a",@progbits
	.sectionflags	@""
	.align	4
.nv.constant0.clamp_float_kernel:
	.zero		936


//--------------------- .nv.constant0.where_scalar_int32_kernel --------------------------
	.section	.nv.constant0.where_scalar_int32_kernel,"a",@progbits
	.sectionflags	@""
	.align	4
.nv.constant0.where_scalar_int32_kernel:
	.zero		928


//--------------------- .nv.constant0.where_int32_kernel --------------------------
	.section	.nv.constant0.where_int32_kernel,"a",@progbits
	.sectionflags	@""
	.align	4
.nv.constant0.where_int32_kernel:
	.zero		936


//--------------------- .nv.constant0.where_half_kernel --------------------------
	.section	.nv.constant0.where_half_kernel,"a",@progbits
	.sectionflags	@""
	.align	4
.nv.constant0.where_half_kernel:
	.zero		936


//--------------------- .nv.constant0.where_scalar_xy_float_kernel --------------------------
	.section	.nv.constant0.where_scalar_xy_float_kernel,"a",@progbits
	.sectionflags	@""
	.align	4
.nv.constant0.where_scalar_xy_float_kernel:
	.zero		928


//--------------------- .nv.constant0.where_scalar_y_float_kernel --------------------------
	.section	.nv.constant0.where_scalar_y_float_kernel,"a",@progbits
	.sectionflags	@""
	.align	4
.nv.constant0.where_scalar_y_float_kernel:
	.zero		936


//--------------------- .nv.constant0.where_scalar_x_float_kernel --------------------------
	.section	.nv.constant0.where_scalar_x_float_kernel,"a",@progbits
	.sectionflags	@""
	.align	4
.nv.constant0.where_scalar_x_float_kernel:
	.zero		936


//--------------------- .nv.constant0.where_float_kernel --------------------------
	.section	.nv.constant0.where_float_kernel,"a",@progbits
	.sectionflags	@""
	.align	4
.nv.constant0.where_float_kernel:
	.zero		936


//--------------------- SYMBOLS --------------------------

	.type		.nv.reservedSmem.offset0,@object
	.size		.nv.reservedSmem.offset0,0x4
